//
// Generated by NVIDIA NVVM Compiler
//
// Compiler Build ID: CL-36424714
// Cuda compilation tools, release 13.0, V13.0.88
// Based on NVVM 20.0.0
//

.version 9.0
.target sm_100
.address_size 64

	// .globl	_Z18bubble_sort_chunksPKiPii
.extern .shared .align 16 .b8 sh[];

.visible .entry _Z18bubble_sort_chunksPKiPii(
	.param .u64 .ptr .align 1 _Z18bubble_sort_chunksPKiPii_param_0,
	.param .u64 .ptr .align 1 _Z18bubble_sort_chunksPKiPii_param_1,
	.param .u32 _Z18bubble_sort_chunksPKiPii_param_2
)
{
	.local .align 16 .b8 	__local_depot0[1024];
	.reg .b64 	%SP;
	.reg .b64 	%SPL;
	.reg .pred 	%p<50>;
	.reg .b32 	%r<165>;
	.reg .b64 	%rd<21>;

	mov.u64 	%SPL, __local_depot0;
	ld.param.u64 	%rd12, [_Z18bubble_sort_chunksPKiPii_param_0];
	ld.param.u64 	%rd13, [_Z18bubble_sort_chunksPKiPii_param_1];
	ld.param.u32 	%r67, [_Z18bubble_sort_chunksPKiPii_param_2];
	add.u64 	%rd1, %SPL, 0;
	mov.u32 	%r68, %ctaid.x;
	shl.b32 	%r1, %r68, 8;
	setp.ge.s32 	%p1, %r1, %r67;
	@%p1 bra 	$L__BB0_92;
	cvta.to.global.u64 	%rd2, %rd12;
	mov.b32 	%r136, 0;
$L__BB0_2:
	add.s32 	%r3, %r136, %r1;
	setp.ge.s32 	%p2, %r3, %r67;
	mul.wide.s32 	%rd15, %r3, 4;
	add.s64 	%rd3, %rd2, %rd15;
	mov.b32 	%r137, 2147483647;
	@%p2 bra 	$L__BB0_4;
	ld.global.u32 	%r137, [%rd3];
$L__BB0_4:
	mul.wide.u32 	%rd16, %r136, 4;
	add.s64 	%rd4, %rd1, %rd16;
	st.local.u32 	[%rd4], %r137;
	add.s32 	%r72, %r3, 1;
	setp.ge.s32 	%p3, %r72, %r67;
	mov.b32 	%r138, 2147483647;
	@%p3 bra 	$L__BB0_6;
	ld.global.u32 	%r138, [%rd3+4];
$L__BB0_6:
	st.local.u32 	[%rd4+4], %r138;
	add.s32 	%r74, %r3, 2;
	setp.ge.s32 	%p4, %r74, %r67;
	mov.b32 	%r139, 2147483647;
	@%p4 bra 	$L__BB0_8;
	ld.global.u32 	%r139, [%rd3+8];
$L__BB0_8:
	st.local.u32 	[%rd4+8], %r139;
	add.s32 	%r76, %r3, 3;
	setp.ge.s32 	%p5, %r76, %r67;
	mov.b32 	%r140, 2147483647;
	@%p5 bra 	$L__BB0_10;
	ld.global.u32 	%r140, [%rd3+12];
$L__BB0_10:
	st.local.u32 	[%rd4+12], %r140;
	add.s32 	%r78, %r3, 4;
	setp.ge.s32 	%p6, %r78, %r67;
	mov.b32 	%r141, 2147483647;
	@%p6 bra 	$L__BB0_12;
	ld.global.u32 	%r141, [%rd3+16];
$L__BB0_12:
	st.local.u32 	[%rd4+16], %r141;
	add.s32 	%r80, %r3, 5;
	setp.ge.s32 	%p7, %r80, %r67;
	mov.b32 	%r142, 2147483647;
	@%p7 bra 	$L__BB0_14;
	ld.global.u32 	%r142, [%rd3+20];
$L__BB0_14:
	st.local.u32 	[%rd4+20], %r142;
	add.s32 	%r82, %r3, 6;
	setp.ge.s32 	%p8, %r82, %r67;
	mov.b32 	%r143, 2147483647;
	@%p8 bra 	$L__BB0_16;
	ld.global.u32 	%r143, [%rd3+24];
$L__BB0_16:
	st.local.u32 	[%rd4+24], %r143;
	add.s32 	%r84, %r3, 7;
	setp.ge.s32 	%p9, %r84, %r67;
	mov.b32 	%r144, 2147483647;
	@%p9 bra 	$L__BB0_18;
	ld.global.u32 	%r144, [%rd3+28];
$L__BB0_18:
	st.local.u32 	[%rd4+28], %r144;
	add.s32 	%r86, %r3, 8;
	setp.ge.s32 	%p10, %r86, %r67;
	mov.b32 	%r145, 2147483647;
	@%p10 bra 	$L__BB0_20;
	ld.global.u32 	%r145, [%rd3+32];
$L__BB0_20:
	st.local.u32 	[%rd4+32], %r145;
	add.s32 	%r88, %r3, 9;
	setp.ge.s32 	%p11, %r88, %r67;
	mov.b32 	%r146, 2147483647;
	@%p11 bra 	$L__BB0_22;
	ld.global.u32 	%r146, [%rd3+36];
$L__BB0_22:
	st.local.u32 	[%rd4+36], %r146;
	add.s32 	%r90, %r3, 10;
	setp.ge.s32 	%p12, %r90, %r67;
	mov.b32 	%r147, 2147483647;
	@%p12 bra 	$L__BB0_24;
	ld.global.u32 	%r147, [%rd3+40];
$L__BB0_24:
	st.local.u32 	[%rd4+40], %r147;
	add.s32 	%r92, %r3, 11;
	setp.ge.s32 	%p13, %r92, %r67;
	mov.b32 	%r148, 2147483647;
	@%p13 bra 	$L__BB0_26;
	ld.global.u32 	%r148, [%rd3+44];
$L__BB0_26:
	st.local.u32 	[%rd4+44], %r148;
	add.s32 	%r94, %r3, 12;
	setp.ge.s32 	%p14, %r94, %r67;
	mov.b32 	%r149, 2147483647;
	@%p14 bra 	$L__BB0_28;
	ld.global.u32 	%r149, [%rd3+48];
$L__BB0_28:
	st.local.u32 	[%rd4+48], %r149;
	add.s32 	%r96, %r3, 13;
	setp.ge.s32 	%p15, %r96, %r67;
	mov.b32 	%r150, 2147483647;
	@%p15 bra 	$L__BB0_30;
	ld.global.u32 	%r150, [%rd3+52];
$L__BB0_30:
	st.local.u32 	[%rd4+52], %r150;
	add.s32 	%r98, %r3, 14;
	setp.ge.s32 	%p16, %r98, %r67;
	mov.b32 	%r151, 2147483647;
	@%p16 bra 	$L__BB0_32;
	ld.global.u32 	%r151, [%rd3+56];
$L__BB0_32:
	st.local.u32 	[%rd4+56], %r151;
	add.s32 	%r100, %r3, 15;
	setp.ge.s32 	%p17, %r100, %r67;
	mov.b32 	%r152, 2147483647;
	@%p17 bra 	$L__BB0_34;
	ld.global.u32 	%r152, [%rd3+60];
$L__BB0_34:
	st.local.u32 	[%rd4+60], %r152;
	add.s32 	%r136, %r136, 16;
	setp.ne.s32 	%p18, %r136, 256;
	@%p18 bra 	$L__BB0_2;
	add.s64 	%rd5, %rd1, 8;
	mov.b32 	%r154, 0;
	mov.b32 	%r153, 255;
$L__BB0_36:
	max.u32 	%r39, %r153, 1;
	setp.eq.s32 	%p19, %r154, 255;
	@%p19 bra 	$L__BB0_57;
	and.b32  	%r40, %r39, 3;
	setp.lt.u32 	%p20, %r153, 4;
	mov.b32 	%r161, 0;
	@%p20 bra 	$L__BB0_48;
	and.b32  	%r161, %r39, -4;
	ld.local.u32 	%r156, [%rd1];
	neg.s32 	%r155, %r161;
	mov.u64 	%rd20, %rd5;
$L__BB0_39:
	ld.local.u32 	%r157, [%rd20+-4];
	setp.le.s32 	%p21, %r156, %r157;
	@%p21 bra 	$L__BB0_41;
	st.local.v2.u32 	[%rd20+-8], {%r157, %r156};
	mov.u32 	%r157, %r156;
$L__BB0_41:
	ld.local.u32 	%r158, [%rd20];
	setp.le.s32 	%p22, %r157, %r158;
	@%p22 bra 	$L__BB0_43;
	st.local.u32 	[%rd20+-4], %r158;
	st.local.u32 	[%rd20], %r157;
	mov.u32 	%r158, %r157;
$L__BB0_43:
	ld.local.u32 	%r159, [%rd20+4];
	setp.le.s32 	%p23, %r158, %r159;
	@%p23 bra 	$L__BB0_45;
	st.local.v2.u32 	[%rd20], {%r159, %r158};
	mov.u32 	%r159, %r158;
$L__BB0_45:
	ld.local.u32 	%r156, [%rd20+8];
	setp.le.s32 	%p24, %r159, %r156;
	@%p24 bra 	$L__BB0_47;
	st.local.u32 	[%rd20+4], %r156;
	st.local.u32 	[%rd20+8], %r159;
	mov.u32 	%r156, %r159;
$L__BB0_47:
	add.s32 	%r155, %r155, 4;
	add.s64 	%rd20, %rd20, 16;
	setp.ne.s32 	%p25, %r155, 0;
	@%p25 bra 	$L__BB0_39;
$L__BB0_48:
	setp.eq.s32 	%p26, %r40, 0;
	@%p26 bra 	$L__BB0_57;
	mul.wide.u32 	%rd17, %r161, 4;
	add.s64 	%rd8, %rd1, %rd17;
	ld.local.u32 	%r56, [%rd8];
	ld.local.u32 	%r162, [%rd8+4];
	setp.le.s32 	%p27, %r56, %r162;
	@%p27 bra 	$L__BB0_51;
	st.local.u32 	[%rd8], %r162;
	st.local.u32 	[%rd8+4], %r56;
	mov.u32 	%r162, %r56;
$L__BB0_51:
	setp.eq.s32 	%p28, %r40, 1;
	@%p28 bra 	$L__BB0_57;
	ld.local.u32 	%r163, [%rd8+8];
	setp.le.s32 	%p29, %r162, %r163;
	@%p29 bra 	$L__BB0_54;
	st.local.u32 	[%rd8+4], %r163;
	st.local.u32 	[%rd8+8], %r162;
	mov.u32 	%r163, %r162;
$L__BB0_54:
	setp.eq.s32 	%p30, %r40, 2;
	@%p30 bra 	$L__BB0_57;
	ld.local.u32 	%r61, [%rd8+12];
	setp.le.s32 	%p31, %r163, %r61;
	@%p31 bra 	$L__BB0_57;
	st.local.u32 	[%rd8+8], %r61;
	st.local.u32 	[%rd8+12], %r163;
$L__BB0_57:
	add.s32 	%r154, %r154, 1;
	add.s32 	%r153, %r153, -1;
	setp.ne.s32 	%p32, %r154, 256;
	@%p32 bra 	$L__BB0_36;
	cvta.to.global.u64 	%rd9, %rd13;
	mov.b32 	%r164, 0;
$L__BB0_59:
	add.s32 	%r65, %r164, %r1;
	setp.ge.s32 	%p33, %r65, %r67;
	mul.wide.u32 	%rd18, %r164, 4;
	add.s64 	%rd10, %rd1, %rd18;
	mul.wide.s32 	%rd19, %r65, 4;
	add.s64 	%rd11, %rd9, %rd19;
	@%p33 bra 	$L__BB0_61;
	ld.local.u32 	%r105, [%rd10];
	st.global.u32 	[%rd11], %r105;
$L__BB0_61:
	add.s32 	%r106, %r65, 1;
	setp.ge.s32 	%p34, %r106, %r67;
	@%p34 bra 	$L__BB0_63;
	ld.local.u32 	%r107, [%rd10+4];
	st.global.u32 	[%rd11+4], %r107;
$L__BB0_63:
	add.s32 	%r108, %r65, 2;
	setp.ge.s32 	%p35, %r108, %r67;
	@%p35 bra 	$L__BB0_65;
	ld.local.u32 	%r109, [%rd10+8];
	st.global.u32 	[%rd11+8], %r109;
$L__BB0_65:
	add.s32 	%r110, %r65, 3;
	setp.ge.s32 	%p36, %r110, %r67;
	@%p36 bra 	$L__BB0_67;
	ld.local.u32 	%r111, [%rd10+12];
	st.global.u32 	[%rd11+12], %r111;
$L__BB0_67:
	add.s32 	%r112, %r65, 4;
	setp.ge.s32 	%p37, %r112, %r67;
	@%p37 bra 	$L__BB0_69;
	ld.local.u32 	%r113, [%rd10+16];
	st.global.u32 	[%rd11+16], %r113;
$L__BB0_69:
	add.s32 	%r114, %r65, 5;
	setp.ge.s32 	%p38, %r114, %r67;
	@%p38 bra 	$L__BB0_71;
	ld.local.u32 	%r115, [%rd10+20];
	st.global.u32 	[%rd11+20], %r115;
$L__BB0_71:
	add.s32 	%r116, %r65, 6;
	setp.ge.s32 	%p39, %r116, %r67;
	@%p39 bra 	$L__BB0_73;
	ld.local.u32 	%r117, [%rd10+24];
	st.global.u32 	[%rd11+24], %r117;
$L__BB0_73:
	add.s32 	%r118, %r65, 7;
	setp.ge.s32 	%p40, %r118, %r67;
	@%p40 bra 	$L__BB0_75;
	ld.local.u32 	%r119, [%rd10+28];
	st.global.u32 	[%rd11+28], %r119;
$L__BB0_75:
	add.s32 	%r120, %r65, 8;
	setp.ge.s32 	%p41, %r120, %r67;
	@%p41 bra 	$L__BB0_77;
	ld.local.u32 	%r121, [%rd10+32];
	st.global.u32 	[%rd11+32], %r121;
$L__BB0_77:
	add.s32 	%r122, %r65, 9;
	setp.ge.s32 	%p42, %r122, %r67;
	@%p42 bra 	$L__BB0_79;
	ld.local.u32 	%r123, [%rd10+36];
	st.global.u32 	[%rd11+36], %r123;
$L__BB0_79:
	add.s32 	%r124, %r65, 10;
	setp.ge.s32 	%p43, %r124, %r67;
	@%p43 bra 	$L__BB0_81;
	ld.local.u32 	%r125, [%rd10+40];
	st.global.u32 	[%rd11+40], %r125;
$L__BB0_81:
	add.s32 	%r126, %r65, 11;
	setp.ge.s32 	%p44, %r126, %r67;
	@%p44 bra 	$L__BB0_83;
	ld.local.u32 	%r127, [%rd10+44];
	st.global.u32 	[%rd11+44], %r127;
$L__BB0_83:
	add.s32 	%r128, %r65, 12;
	setp.ge.s32 	%p45, %r128, %r67;
	@%p45 bra 	$L__BB0_85;
	ld.local.u32 	%r129, [%rd10+48];
	st.global.u32 	[%rd11+48], %r129;
$L__BB0_85:
	add.s32 	%r130, %r65, 13;
	setp.ge.s32 	%p46, %r130, %r67;
	@%p46 bra 	$L__BB0_87;
	ld.local.u32 	%r131, [%rd10+52];
	st.global.u32 	[%rd11+52], %r131;
$L__BB0_87:
	add.s32 	%r132, %r65, 14;
	setp.ge.s32 	%p47, %r132, %r67;
	@%p47 bra 	$L__BB0_89;
	ld.local.u32 	%r133, [%rd10+56];
	st.global.u32 	[%rd11+56], %r133;
$L__BB0_89:
	add.s32 	%r134, %r65, 15;
	setp.ge.s32 	%p48, %r134, %r67;
	@%p48 bra 	$L__BB0_91;
	ld.local.u32 	%r135, [%rd10+60];
	st.global.u32 	[%rd11+60], %r135;
$L__BB0_91:
	add.s32 	%r164, %r164, 16;
	setp.ne.s32 	%p49, %r164, 256;
	@%p49 bra 	$L__BB0_59;
$L__BB0_92:
	ret;

}
	// .globl	_Z25merge_pass_shared_1threadPKiPiii
.visible .entry _Z25merge_pass_shared_1threadPKiPiii(
	.param .u64 .ptr .align 1 _Z25merge_pass_shared_1threadPKiPiii_param_0,
	.param .u64 .ptr .align 1 _Z25merge_pass_shared_1threadPKiPiii_param_1,
	.param .u32 _Z25merge_pass_shared_1threadPKiPiii_param_2,
	.param .u32 _Z25merge_pass_shared_1threadPKiPiii_param_3
)
{
	.reg .pred 	%p<47>;
	.reg .b32 	%r<188>;
	.reg .b64 	%rd<24>;

	ld.param.u64 	%rd8, [_Z25merge_pass_shared_1threadPKiPiii_param_0];
	ld.param.u64 	%rd9, [_Z25merge_pass_shared_1threadPKiPiii_param_1];
	ld.param.u32 	%r75, [_Z25merge_pass_shared_1threadPKiPiii_param_2];
	ld.param.u32 	%r76, [_Z25merge_pass_shared_1threadPKiPiii_param_3];
	cvta.to.global.u64 	%rd1, %rd8;
	cvta.to.global.u64 	%rd2, %rd9;
	mov.u32 	%r77, %ctaid.x;
	mul.lo.s32 	%r78, %r77, %r75;
	shl.b32 	%r182, %r78, 1;
	setp.ge.s32 	%p7, %r182, %r76;
	@%p7 bra 	$L__BB1_38;
	add.s32 	%r79, %r182, %r75;
	min.s32 	%r2, %r79, %r76;
	add.s32 	%r80, %r79, %r75;
	min.s32 	%r3, %r80, %r76;
	setp.gt.s32 	%p46, %r75, 0;
	setp.lt.s32 	%p45, %r79, %r3;
	or.pred  	%p9, %p46, %p45;
	not.pred 	%p10, %p9;
	@%p10 bra 	$L__BB1_38;
	add.s64 	%rd3, %rd1, 8;
	mov.u32 	%r160, %r2;
	mov.u32 	%r161, %r182;
$L__BB1_3:
	mov.b32 	%r166, 0;
	not.pred 	%p11, %p46;
	@%p11 bra 	$L__BB1_12;
	sub.s32 	%r7, %r2, %r161;
	min.s32 	%r166, %r7, 256;
	setp.lt.s32 	%p12, %r7, 1;
	@%p12 bra 	$L__BB1_12;
	max.s32 	%r9, %r166, 1;
	and.b32  	%r10, %r9, 3;
	setp.lt.u32 	%p13, %r7, 4;
	mov.b32 	%r165, 0;
	@%p13 bra 	$L__BB1_8;
	and.b32  	%r165, %r9, 508;
	and.b32  	%r84, %r9, 2147483644;
	neg.s32 	%r164, %r84;
	mov.u32 	%r163, sh;
	mov.u32 	%r162, %r161;
$L__BB1_7:
	mul.wide.s32 	%rd10, %r162, 4;
	add.s64 	%rd11, %rd3, %rd10;
	ld.global.u32 	%r85, [%rd11+-8];
	ld.global.u32 	%r86, [%rd11+-4];
	ld.global.u32 	%r87, [%rd11];
	ld.global.u32 	%r88, [%rd11+4];
	st.shared.v4.u32 	[%r163], {%r85, %r86, %r87, %r88};
	add.s32 	%r164, %r164, 4;
	add.s32 	%r163, %r163, 16;
	add.s32 	%r162, %r162, 4;
	setp.ne.s32 	%p14, %r164, 0;
	@%p14 bra 	$L__BB1_7;
$L__BB1_8:
	setp.eq.s32 	%p15, %r10, 0;
	@%p15 bra 	$L__BB1_12;
	add.s32 	%r89, %r165, %r161;
	mul.wide.s32 	%rd12, %r89, 4;
	add.s64 	%rd4, %rd1, %rd12;
	ld.global.u32 	%r90, [%rd4];
	shl.b32 	%r91, %r165, 2;
	mov.u32 	%r92, sh;
	add.s32 	%r20, %r92, %r91;
	st.shared.u32 	[%r20], %r90;
	setp.eq.s32 	%p16, %r10, 1;
	@%p16 bra 	$L__BB1_12;
	ld.global.u32 	%r93, [%rd4+4];
	st.shared.u32 	[%r20+4], %r93;
	setp.eq.s32 	%p17, %r10, 2;
	@%p17 bra 	$L__BB1_12;
	ld.global.u32 	%r94, [%rd4+8];
	st.shared.u32 	[%r20+8], %r94;
$L__BB1_12:
	mov.b32 	%r169, 0;
	not.pred 	%p18, %p45;
	@%p18 bra 	$L__BB1_21;
	sub.s32 	%r22, %r3, %r160;
	min.s32 	%r169, %r22, 256;
	setp.lt.s32 	%p19, %r22, 1;
	@%p19 bra 	$L__BB1_21;
	max.s32 	%r24, %r169, 1;
	and.b32  	%r25, %r24, 3;
	setp.lt.u32 	%p20, %r22, 4;
	mov.b32 	%r168, 0;
	@%p20 bra 	$L__BB1_17;
	and.b32  	%r168, %r24, 508;
	mov.b32 	%r167, 0;
$L__BB1_16:
	add.s32 	%r98, %r167, %r160;
	mul.wide.s32 	%rd13, %r98, 4;
	add.s64 	%rd14, %rd1, %rd13;
	ld.global.u32 	%r99, [%rd14];
	shl.b32 	%r100, %r167, 2;
	mov.u32 	%r101, sh;
	add.s32 	%r102, %r101, %r100;
	ld.global.u32 	%r103, [%rd14+4];
	ld.global.u32 	%r104, [%rd14+8];
	ld.global.u32 	%r105, [%rd14+12];
	st.shared.v4.u32 	[%r102+1024], {%r99, %r103, %r104, %r105};
	add.s32 	%r167, %r167, 4;
	setp.ne.s32 	%p21, %r167, %r168;
	@%p21 bra 	$L__BB1_16;
$L__BB1_17:
	setp.eq.s32 	%p22, %r25, 0;
	@%p22 bra 	$L__BB1_21;
	add.s32 	%r106, %r168, %r160;
	mul.wide.s32 	%rd15, %r106, 4;
	add.s64 	%rd5, %rd1, %rd15;
	ld.global.u32 	%r107, [%rd5];
	shl.b32 	%r108, %r168, 2;
	mov.u32 	%r109, sh;
	add.s32 	%r110, %r109, %r108;
	add.s32 	%r30, %r110, 1024;
	st.shared.u32 	[%r110+1024], %r107;
	setp.eq.s32 	%p23, %r25, 1;
	@%p23 bra 	$L__BB1_21;
	ld.global.u32 	%r111, [%rd5+4];
	st.shared.u32 	[%r30+4], %r111;
	setp.eq.s32 	%p24, %r25, 2;
	@%p24 bra 	$L__BB1_21;
	ld.global.u32 	%r112, [%rd5+8];
	st.shared.u32 	[%r30+8], %r112;
$L__BB1_21:
	mov.b32 	%r177, 0;
	min.s32 	%r114, %r166, %r169;
	setp.lt.s32 	%p25, %r114, 1;
	mov.u32 	%r176, %r177;
	@%p25 bra 	$L__BB1_24;
	mov.b32 	%r176, 0;
	mov.u32 	%r177, %r176;
	mov.u32 	%r178, %r182;
$L__BB1_23:
	shl.b32 	%r116, %r177, 2;
	mov.u32 	%r117, sh;
	add.s32 	%r118, %r117, %r116;
	ld.shared.u32 	%r119, [%r118];
	shl.b32 	%r121, %r176, 2;
	add.s32 	%r122, %r117, %r121;
	ld.shared.u32 	%r123, [%r122+1024];
	setp.gt.s32 	%p26, %r119, %r123;
	setp.le.s32 	%p27, %r119, %r123;
	selp.u32 	%r125, 1, 0, %p27;
	add.s32 	%r177, %r177, %r125;
	selp.u32 	%r126, 1, 0, %p26;
	add.s32 	%r176, %r176, %r126;
	min.s32 	%r127, %r119, %r123;
	add.s32 	%r182, %r178, 1;
	mul.wide.s32 	%rd16, %r178, 4;
	add.s64 	%rd17, %rd2, %rd16;
	st.global.u32 	[%rd17], %r127;
	setp.lt.s32 	%p28, %r177, %r166;
	setp.lt.s32 	%p29, %r176, %r169;
	and.pred  	%p30, %p28, %p29;
	mov.u32 	%r178, %r182;
	@%p30 bra 	$L__BB1_23;
$L__BB1_24:
	setp.ge.s32 	%p31, %r177, %r166;
	mov.u32 	%r175, %r182;
	@%p31 bra 	$L__BB1_30;
	sub.s32 	%r129, %r166, %r177;
	and.b32  	%r35, %r129, 3;
	setp.eq.s32 	%p32, %r35, 0;
	mov.u32 	%r173, %r177;
	mov.u32 	%r175, %r182;
	@%p32 bra 	$L__BB1_29;
	add.s32 	%r173, %r177, 1;
	shl.b32 	%r130, %r177, 2;
	mov.u32 	%r131, sh;
	add.s32 	%r37, %r131, %r130;
	ld.shared.u32 	%r132, [%r37];
	add.s32 	%r175, %r182, 1;
	mul.wide.s32 	%rd18, %r182, 4;
	add.s64 	%rd6, %rd2, %rd18;
	st.global.u32 	[%rd6], %r132;
	setp.eq.s32 	%p33, %r35, 1;
	@%p33 bra 	$L__BB1_29;
	add.s32 	%r173, %r177, 2;
	ld.shared.u32 	%r133, [%r37+4];
	add.s32 	%r175, %r182, 2;
	st.global.u32 	[%rd6+4], %r133;
	setp.eq.s32 	%p34, %r35, 2;
	@%p34 bra 	$L__BB1_29;
	add.s32 	%r173, %r177, 3;
	ld.shared.u32 	%r134, [%r37+8];
	add.s32 	%r175, %r182, 3;
	st.global.u32 	[%rd6+8], %r134;
$L__BB1_29:
	sub.s32 	%r135, %r177, %r166;
	setp.gt.u32 	%p35, %r135, -4;
	@%p35 bra 	$L__BB1_30;
	bra.uni 	$L__BB1_39;
$L__BB1_30:
	setp.ge.s32 	%p37, %r176, %r169;
	mov.u32 	%r182, %r175;
	@%p37 bra 	$L__BB1_37;
	sub.s32 	%r144, %r169, %r176;
	and.b32  	%r53, %r144, 3;
	setp.eq.s32 	%p38, %r53, 0;
	mov.u32 	%r180, %r176;
	mov.u32 	%r182, %r175;
	@%p38 bra 	$L__BB1_35;
	add.s32 	%r180, %r176, 1;
	shl.b32 	%r145, %r176, 2;
	mov.u32 	%r146, sh;
	add.s32 	%r147, %r146, %r145;
	add.s32 	%r55, %r147, 1024;
	ld.shared.u32 	%r148, [%r147+1024];
	add.s32 	%r182, %r175, 1;
	mul.wide.s32 	%rd21, %r175, 4;
	add.s64 	%rd7, %rd2, %rd21;
	st.global.u32 	[%rd7], %r148;
	setp.eq.s32 	%p39, %r53, 1;
	@%p39 bra 	$L__BB1_35;
	add.s32 	%r180, %r176, 2;
	ld.shared.u32 	%r149, [%r55+4];
	add.s32 	%r182, %r175, 2;
	st.global.u32 	[%rd7+4], %r149;
	setp.eq.s32 	%p40, %r53, 2;
	@%p40 bra 	$L__BB1_35;
	add.s32 	%r180, %r176, 3;
	ld.shared.u32 	%r150, [%r55+8];
	add.s32 	%r182, %r175, 3;
	st.global.u32 	[%rd7+8], %r150;
$L__BB1_35:
	sub.s32 	%r151, %r176, %r169;
	setp.gt.u32 	%p41, %r151, -4;
	@%p41 bra 	$L__BB1_37;
$L__BB1_36:
	shl.b32 	%r152, %r180, 2;
	mov.u32 	%r153, sh;
	add.s32 	%r154, %r153, %r152;
	ld.shared.u32 	%r155, [%r154+1024];
	mul.wide.s32 	%rd22, %r182, 4;
	add.s64 	%rd23, %rd2, %rd22;
	st.global.u32 	[%rd23], %r155;
	ld.shared.u32 	%r156, [%r154+1028];
	st.global.u32 	[%rd23+4], %r156;
	ld.shared.u32 	%r157, [%r154+1032];
	st.global.u32 	[%rd23+8], %r157;
	add.s32 	%r180, %r180, 4;
	ld.shared.u32 	%r158, [%r154+1036];
	add.s32 	%r182, %r182, 4;
	st.global.u32 	[%rd23+12], %r158;
	setp.ne.s32 	%p42, %r180, %r169;
	@%p42 bra 	$L__BB1_36;
$L__BB1_37:
	add.s32 	%r161, %r166, %r161;
	add.s32 	%r160, %r169, %r160;
	setp.lt.s32 	%p46, %r161, %r2;
	setp.lt.s32 	%p45, %r160, %r3;
	or.pred  	%p44, %p46, %p45;
	@%p44 bra 	$L__BB1_3;
$L__BB1_38:
	ret;
$L__BB1_39:
	shl.b32 	%r136, %r173, 2;
	mov.u32 	%r137, sh;
	add.s32 	%r138, %r137, %r136;
	ld.shared.u32 	%r139, [%r138];
	mul.wide.s32 	%rd19, %r175, 4;
	add.s64 	%rd20, %rd2, %rd19;
	st.global.u32 	[%rd20], %r139;
	ld.shared.u32 	%r140, [%r138+4];
	st.global.u32 	[%rd20+4], %r140;
	ld.shared.u32 	%r141, [%r138+8];
	st.global.u32 	[%rd20+8], %r141;
	add.s32 	%r173, %r173, 4;
	ld.shared.u32 	%r142, [%r138+12];
	add.s32 	%r175, %r175, 4;
	st.global.u32 	[%rd20+12], %r142;
	setp.eq.s32 	%p36, %r173, %r166;
	@%p36 bra 	$L__BB1_30;
	bra.uni 	$L__BB1_39;

}


// ===== COMPILED SASS (sm_100) =====

	.target	sm_100

	.elftype	@"ET_EXEC"


//--------------------- .note.nv.tkinfo           --------------------------
	.section	.note.nv.tkinfo,"",@"SHT_NOTE"
	.sectionflags	@"SHF_NOTE_NV_TKINFO"
	.tkinfo
        /*0018*/ 	.word	0x00000002
        /*0030*/ 	.string	""
        /*0030*/ 	.string	"ptxas"
        /*0030*/ 	.string	"Cuda compilation tools, release 13.0, V13.0.88"
        /*0030*/ 	.string	"Build cuda_13.0.r13.0/compiler.36424714_0"
        /*0030*/ 	.string	"-arch sm_100 -m 64 "



//--------------------- .note.nv.cuinfo           --------------------------
	.section	.note.nv.cuinfo,"",@"SHT_NOTE"
	.sectionflags	@"SHF_NOTE_NV_CUINFO"
        /*0018*/ 	.short	0x0002
        /*001a*/ 	.short	0x0064
        /*001c*/ 	.short	0x0082
	.zero		2


//--------------------- .nv.info                  --------------------------
	.section	.nv.info,"",@"SHT_CUDA_INFO"
	.align	4


	//----- nvinfo : EIATTR_REGCOUNT
	.align		4
        /*0000*/ 	.byte	0x04, 0x2f
        /*0002*/ 	.short	(.L_1 - .L_0)
	.align		4
.L_0:
        /*0004*/ 	.word	index@(_Z18bubble_sort_chunksPKiPii)
        /*0008*/ 	.word	0x0000001f


	//----- nvinfo : EIATTR_FRAME_SIZE
	.align		4
.L_1:
        /*000c*/ 	.byte	0x04, 0x11
        /*000e*/ 	.short	(.L_3 - .L_2)
	.align		4
.L_2:
        /*0010*/ 	.word	index@(_Z18bubble_sort_chunksPKiPii)
        /*0014*/ 	.word	0x00000400


	//----- nvinfo : EIATTR_REGCOUNT
	.align		4
.L_3:
        /*0018*/ 	.byte	0x04, 0x2f
        /*001a*/ 	.short	(.L_5 - .L_4)
	.align		4
.L_4:
        /*001c*/ 	.word	index@(_Z25merge_pass_shared_1threadPKiPiii)
        /*0020*/ 	.word	0x00000020


	//----- nvinfo : EIATTR_FRAME_SIZE
	.align		4
.L_5:
        /*0024*/ 	.byte	0x04, 0x11
        /*0026*/ 	.short	(.L_7 - .L_6)
	.align		4
.L_6:
        /*0028*/ 	.word	index@(_Z25merge_pass_shared_1threadPKiPiii)
        /*002c*/ 	.word	0x00000000


	//----- nvinfo : EIATTR_MIN_STACK_SIZE
	.align		4
.L_7:
        /*0030*/ 	.byte	0x04, 0x12
        /*0032*/ 	.short	(.L_9 - .L_8)
	.align		4
.L_8:
        /*0034*/ 	.word	index@(_Z25merge_pass_shared_1threadPKiPiii)
        /*0038*/ 	.word	0x00000000


	//----- nvinfo : EIATTR_MIN_STACK_SIZE
	.align		4
.L_9:
        /*003c*/ 	.byte	0x04, 0x12
        /*003e*/ 	.short	(.L_11 - .L_10)
	.align		4
.L_10:
        /*0040*/ 	.word	index@(_Z18bubble_sort_chunksPKiPii)
        /*0044*/ 	.word	0x00000400
.L_11:


//--------------------- .nv.compat                --------------------------
	.section	.nv.compat,"",@"SHT_CUDA_COMPAT_INFO"
	.align	4
        /*0000*/ 	.byte	0x02, 0x09, 0x00, 0x00, 0x02, 0x02, 0x01, 0x00, 0x02, 0x05, 0x05, 0x00, 0x03, 0x07, 0x01, 0x01
        /*0010*/ 	.byte	0x02, 0x03, 0x00, 0x00, 0x02, 0x06, 0x01, 0x00, 0x04, 0x0b, 0x08, 0x00, 0x09, 0x00, 0x00, 0x00
        /*0020*/ 	.byte	0x00, 0x00, 0x00, 0x00


//--------------------- .nv.info._Z25merge_pass_shared_1threadPKiPiii --------------------------
	.section	.nv.info._Z25merge_pass_shared_1threadPKiPiii,"",@"SHT_CUDA_INFO"
	.sectionflags	@""
	.align	4


	//----- nvinfo : EIATTR_CUDA_API_VERSION
	.align		4
        /*0000*/ 	.byte	0x04, 0x37
        /*0002*/ 	.short	(.L_13 - .L_12)
.L_12:
        /*0004*/ 	.word	0x00000082


	//----- nvinfo : EIATTR_KPARAM_INFO
	.align		4
.L_13:
        /*0008*/ 	.byte	0x04, 0x17
        /*000a*/ 	.short	(.L_15 - .L_14)
.L_14:
        /*000c*/ 	.word	0x00000000
        /*0010*/ 	.short	0x0003
        /*0012*/ 	.short	0x0014
        /*0014*/ 	.byte	0x00, 0xf0, 0x11, 0x00


	//----- nvinfo : EIATTR_KPARAM_INFO
	.align		4
.L_15:
        /*0018*/ 	.byte	0x04, 0x17
        /*001a*/ 	.short	(.L_17 - .L_16)
.L_16:
        /*001c*/ 	.word	0x00000000
        /*0020*/ 	.short	0x0002
        /*0022*/ 	.short	0x0010
        /*0024*/ 	.byte	0x00, 0xf0, 0x11, 0x00


	//----- nvinfo : EIATTR_KPARAM_INFO
	.align		4
.L_17:
        /*0028*/ 	.byte	0x04, 0x17
        /*002a*/ 	.short	(.L_19 - .L_18)
.L_18:
        /*002c*/ 	.word	0x00000000
        /*0030*/ 	.short	0x0001
        /*0032*/ 	.short	0x0008
        /*0034*/ 	.byte	0x00, 0xf5, 0x21, 0x00


	//----- nvinfo : EIATTR_KPARAM_INFO
	.align		4
.L_19:
        /*0038*/ 	.byte	0x04, 0x17
        /*003a*/ 	.short	(.L_21 - .L_20)
.L_20:
        /*003c*/ 	.word	0x00000000
        /*0040*/ 	.short	0x0000
        /*0042*/ 	.short	0x0000
        /*0044*/ 	.byte	0x00, 0xf5, 0x21, 0x00


	//----- nvinfo : EIATTR_SPARSE_MMA_MASK
	.align		4
.L_21:
        /*0048*/ 	.byte	0x03, 0x50
        /*004a*/ 	.short	0x0000


	//----- nvinfo : EIATTR_MAXREG_COUNT
	.align		4
        /*004c*/ 	.byte	0x03, 0x1b
        /*004e*/ 	.short	0x00ff


	//----- nvinfo : EIATTR_MERCURY_ISA_VERSION
	.align		4
        /*0050*/ 	.byte	0x03, 0x5f
        /*0052*/ 	.short	0x0101


	//----- nvinfo : EIATTR_VRC_CTA_INIT_COUNT
	.align		4
        /*0054*/ 	.byte	0x02, 0x4a
	.zero		1
	.zero		1


	//----- nvinfo : EIATTR_EXIT_INSTR_OFFSETS
	.align		4
        /*0058*/ 	.byte	0x04, 0x1c
        /*005a*/ 	.short	(.L_23 - .L_22)


	//   ....[0]....
.L_22:
        /*005c*/ 	.word	0x00000060


	//   ....[1]....
        /*0060*/ 	.word	0x000000b0


	//   ....[2]....
        /*0064*/ 	.word	0x00002300


	//----- nvinfo : EIATTR_CBANK_PARAM_SIZE
	.align		4
.L_23:
        /*0068*/ 	.byte	0x03, 0x19
        /*006a*/ 	.short	0x0018


	//----- nvinfo : EIATTR_PARAM_CBANK
	.align		4
        /*006c*/ 	.byte	0x04, 0x0a
        /*006e*/ 	.short	(.L_25 - .L_24)
	.align		4
.L_24:
        /*0070*/ 	.word	index@(.nv.constant0._Z25merge_pass_shared_1threadPKiPiii)
        /*0074*/ 	.short	0x0380
        /*0076*/ 	.short	0x0018


	//----- nvinfo : EIATTR_SW_WAR
	.align		4
.L_25:
        /*0078*/ 	.byte	0x04, 0x36
        /*007a*/ 	.short	(.L_27 - .L_26)
.L_26:
        /*007c*/ 	.word	0x00000008
.L_27:


//--------------------- .nv.info._Z18bubble_sort_chunksPKiPii --------------------------
	.section	.nv.info._Z18bubble_sort_chunksPKiPii,"",@"SHT_CUDA_INFO"
	.sectionflags	@""
	.align	4


	//----- nvinfo : EIATTR_CUDA_API_VERSION
	.align		4
        /*0000*/ 	.byte	0x04, 0x37
        /*0002*/ 	.short	(.L_29 - .L_28)
.L_28:
        /*0004*/ 	.word	0x00000082


	//----- nvinfo : EIATTR_KPARAM_INFO
	.align		4
.L_29:
        /*0008*/ 	.byte	0x04, 0x17
        /*000a*/ 	.short	(.L_31 - .L_30)
.L_30:
        /*000c*/ 	.word	0x00000000
        /*0010*/ 	.short	0x0002
        /*0012*/ 	.short	0x0010
        /*0014*/ 	.byte	0x00, 0xf0, 0x11, 0x00


	//----- nvinfo : EIATTR_KPARAM_INFO
	.align		4
.L_31:
        /*0018*/ 	.byte	0x04, 0x17
        /*001a*/ 	.short	(.L_33 - .L_32)
.L_32:
        /*001c*/ 	.word	0x00000000
        /*0020*/ 	.short	0x0001
        /*0022*/ 	.short	0x0008
        /*0024*/ 	.byte	0x00, 0xf5, 0x21, 0x00


	//----- nvinfo : EIATTR_KPARAM_INFO
	.align		4
.L_33:
        /*0028*/ 	.byte	0x04, 0x17
        /*002a*/ 	.short	(.L_35 - .L_34)
.L_34:
        /*002c*/ 	.word	0x00000000
        /*0030*/ 	.short	0x0000
        /*0032*/ 	.short	0x0000
        /*0034*/ 	.byte	0x00, 0xf5, 0x21, 0x00


	//----- nvinfo : EIATTR_SPARSE_MMA_MASK
	.align		4
.L_35:
        /*0038*/ 	.byte	0x03, 0x50
        /*003a*/ 	.short	0x0000


	//----- nvinfo : EIATTR_MAXREG_COUNT
	.align		4
        /*003c*/ 	.byte	0x03, 0x1b
        /*003e*/ 	.short	0x00ff


	//----- nvinfo : EIATTR_MERCURY_ISA_VERSION
	.align		4
        /*0040*/ 	.byte	0x03, 0x5f
        /*0042*/ 	.short	0x0101


	//----- nvinfo : EIATTR_VRC_CTA_INIT_COUNT
	.align		4
        /*0044*/ 	.byte	0x02, 0x4a
	.zero		1
	.zero		1


	//----- nvinfo : EIATTR_EXIT_INSTR_OFFSETS
	.align		4
        /*0048*/ 	.byte	0x04, 0x1c
        /*004a*/ 	.short	(.L_37 - .L_36)


	//   ....[0]....
.L_36:
        /*004c*/ 	.word	0x00000060


	//   ....[1]....
        /*0050*/ 	.word	0x00001690


	//----- nvinfo : EIATTR_CBANK_PARAM_SIZE
	.align		4
.L_37:
        /*0054*/ 	.byte	0x03, 0x19
        /*0056*/ 	.short	0x0014


	//----- nvinfo : EIATTR_PARAM_CBANK
	.align		4
        /*0058*/ 	.byte	0x04, 0x0a
        /*005a*/ 	.short	(.L_39 - .L_38)
	.align		4
.L_38:
        /*005c*/ 	.word	index@(.nv.constant0._Z18bubble_sort_chunksPKiPii)
        /*0060*/ 	.short	0x0380
        /*0062*/ 	.short	0x0014


	//----- nvinfo : EIATTR_SW_WAR
	.align		4
.L_39:
        /*0064*/ 	.byte	0x04, 0x36
        /*0066*/ 	.short	(.L_41 - .L_40)
.L_40:
        /*0068*/ 	.word	0x00000008
.L_41:


//--------------------- .nv.callgraph             --------------------------
	.section	.nv.callgraph,"",@"SHT_CUDA_CALLGRAPH"
	.align	4
	.sectionentsize	8
	.align		4
        /*0000*/ 	.word	0x00000000
	.align		4
        /*0004*/ 	.word	0xffffffff
	.align		4
        /*0008*/ 	.word	0x00000000
	.align		4
        /*000c*/ 	.word	0xfffffffe
	.align		4
        /*0010*/ 	.word	0x00000000
	.align		4
        /*0014*/ 	.word	0xfffffffd
	.align		4
        /*0018*/ 	.word	0x00000000
	.align		4
        /*001c*/ 	.word	0xfffffffc


//--------------------- .text._Z25merge_pass_shared_1threadPKiPiii --------------------------
	.section	.text._Z25merge_pass_shared_1threadPKiPiii,"ax",@progbits
	.align	128
        .global         _Z25merge_pass_shared_1threadPKiPiii
        .type           _Z25merge_pass_shared_1threadPKiPiii,@function
        .size           _Z25merge_pass_shared_1threadPKiPiii,(.L_x_41 - _Z25merge_pass_shared_1threadPKiPiii)
        .other          _Z25merge_pass_shared_1threadPKiPiii,@"STO_CUDA_ENTRY STV_DEFAULT"
_Z25merge_pass_shared_1threadPKiPiii:
.text._Z25merge_pass_shared_1threadPKiPiii:
[----:B------:R-:W-:Y:S08]  /*0000*/  LDC R1, c[0x0][0x37c] ;  /* 0x0000df00ff017b82 */ /* 0x000ff00000000800 */
[----:B------:R-:W0:Y:S08]  /*0010*/  S2UR UR4, SR_CTAID.X ;  /* 0x00000000000479c3 */ /* 0x000e300000002500 */
[----:B------:R-:W0:Y:S02]  /*0020*/  LDC.64 R4, c[0x0][0x390] ;  /* 0x0000e400ff047b82 */ /* 0x000e240000000a00 */
[----:B0-----:R-:W-:-:S04]  /*0030*/  IMAD R0, R4, UR4, RZ ;  /* 0x0000000404007c24 */ /* 0x001fc8000f8e02ff */
[----:B------:R-:W-:-:S05]  /*0040*/  IMAD.SHL.U32 R18, R0, 0x2, RZ ;  /* 0x0000000200127824 */ /* 0x000fca00078e00ff */
[----:B------:R-:W-:-:S13]  /*0050*/  ISETP.GE.AND P0, PT, R18, R5, PT ;  /* 0x000000051200720c */ /* 0x000fda0003f06270 */
[----:B------:R-:W-:Y:S05]  /*0060*/  @P0 EXIT ;  /* 0x000000000000094d */ /* 0x000fea0003800000 */
[----:B------:R-:W-:-:S05]  /*0070*/  IMAD.IADD R2, R18, 0x1, R4 ;  /* 0x0000000112027824 */ /* 0x000fca00078e0204 */
[----:B------:R-:W-:-:S04]  /*0080*/  VIADDMNMX R0, R2, R4, R5, PT ;  /* 0x0000000402007246 */ /* 0x000fc80003800105 */
[----:B------:R-:W-:-:S04]  /*0090*/  ISETP.GE.AND P1, PT, R2, R0, PT ;  /* 0x000000000200720c */ /* 0x000fc80003f26270 */
[----:B------:R-:W-:-:S13]  /*00a0*/  ISETP.GT.OR P0, PT, R4, RZ, !P1 ;  /* 0x000000ff0400720c */ /* 0x000fda0004f04670 */
[----:B------:R-:W-:Y:S05]  /*00b0*/  @!P0 EXIT ;  /* 0x000000000000894d */ /* 0x000fea0003800000 */
[----:B------:R-:W0:Y:S01]  /*00c0*/  LDCU.64 UR4, c[0x0][0x380] ;  /* 0x00007000ff0477ac */ /* 0x000e220008000a00 */
[----:B------:R-:W-:Y:S01]  /*00d0*/  VIMNMX R2, PT, PT, R2, R5, PT ;  /* 0x0000000502027248 */ /* 0x000fe20003fe0100 */
[----:B------:R-:W-:Y:S01]  /*00e0*/  IMAD.MOV.U32 R3, RZ, RZ, R18 ;  /* 0x000000ffff037224 */ /* 0x000fe200078e0012 */
[----:B------:R-:W-:Y:S01]  /*00f0*/  ISETP.GT.AND P0, PT, R4, RZ, PT ;  /* 0x000000ff0400720c */ /* 0x000fe20003f04270 */
[----:B------:R-:W1:Y:S01]  /*0100*/  LDCU.64 UR6, c[0x0][0x358] ;  /* 0x00006b00ff0677ac */ /* 0x000e620008000a00 */
[----:B------:R-:W-:Y:S01]  /*0110*/  PLOP3.LUT P1, PT, P1, PT, PT, 0x8, 0x80 ;  /* 0x000000000080781c */ /* 0x000fe20000f2e170 */
[----:B------:R-:W-:Y:S01]  /*0120*/  IMAD.MOV.U32 R17, RZ, RZ, R2 ;  /* 0x000000ffff117224 */ /* 0x000fe200078e0002 */
[----:B0-----:R-:W-:-:S04]  /*0130*/  UIADD3 UR4, UP0, UPT, UR4, 0x8, URZ ;  /* 0x0000000804047890 */ /* 0x001fc8000ff1e0ff */
[----:B------:R-:W-:Y:S02]  /*0140*/  UIADD3.X UR5, UPT, UPT, URZ, UR5, URZ, UP0, !UPT ;  /* 0x00000005ff057290 */ /* 0x000fe400087fe4ff */
[----:B------:R-:W-:-:S04]  /*0150*/  IMAD.U32 R20, RZ, RZ, UR4 ;  /* 0x00000004ff147e24 */ /* 0x000fc8000f8e00ff */
[----:B-1----:R-:W-:-:S07]  /*0160*/  IMAD.U32 R21, RZ, RZ, UR5 ;  /* 0x00000005ff157e24 */ /* 0x002fce000f8e00ff */
.L_x_29:
[----:B------:R-:W-:Y:S01]  /*0170*/  HFMA2 R16, -RZ, RZ, 0, 0 ;  /* 0x00000000ff107431 */ /* 0x000fe200000001ff */
[----:B01234-:R-:W-:Y:S06]  /*0180*/  @!P0 BRA `(.L_x_0) ;  /* 0x0000000400a88947 */ /* 0x01ffec0003800000 */
[----:B------:R-:W-:-:S05]  /*0190*/  IMAD.IADD R4, R2, 0x1, -R3 ;  /* 0x0000000102047824 */ /* 0x000fca00078e0a03 */
[C---:B------:R-:W-:Y:S02]  /*01a0*/  ISETP.GE.AND P0, PT, R4.reuse, 0x1, PT ;  /* 0x000000010400780c */ /* 0x040fe40003f06270 */
[----:B------:R-:W-:-:S11]  /*01b0*/  VIMNMX R16, PT, PT, R4, 0x100, PT ;  /* 0x0000010004107848 */ /* 0x000fd60003fe0100 */
[----:B------:R-:W-:Y:S05]  /*01c0*/  @!P0 BRA `(.L_x_0) ;  /* 0x0000000400988947 */ /* 0x000fea0003800000 */
[----:B------:R-:W-:Y:S01]  /*01d0*/  ISETP.GE.U32.AND P0, PT, R4, 0x4, PT ;  /* 0x000000040400780c */ /* 0x000fe20003f06070 */
[----:B------:R-:W-:Y:S01]  /*01e0*/  IMAD.MOV.U32 R24, RZ, RZ, RZ ;  /* 0x000000ffff187224 */ /* 0x000fe200078e00ff */
[----:B------:R-:W-:-:S04]  /*01f0*/  VIMNMX R4, PT, PT, R16, 0x1, !PT ;  /* 0x0000000110047848 */ /* 0x000fc80007fe0100 */
[----:B------:R-:W-:-:S07]  /*0200*/  LOP3.LUT R19, R4, 0x3, RZ, 0xc0, !PT ;  /* 0x0000000304137812 */ /* 0x000fce00078ec0ff */
[----:B------:R-:W-:Y:S05]  /*0210*/  @!P0 BRA `(.L_x_1) ;  /* 0x00000004003c8947 */ /* 0x000fea0003800000 */
[----:B------:R-:W0:Y:S01]  /*0220*/  S2UR UR5, SR_CgaCtaId ;  /* 0x00000000000579c3 */ /* 0x000e220000008800 */
[C---:B------:R-:W-:Y:S01]  /*0230*/  LOP3.LUT R23, R4.reuse, 0x7ffffffc, RZ, 0xc0, !PT ;  /* 0x7ffffffc04177812 */ /* 0x040fe200078ec0ff */
[----:B------:R-:W-:Y:S01]  /*0240*/  UMOV UR4, 0x400 ;  /* 0x0000040000047882 */ /* 0x000fe20000000000 */
[----:B------:R-:W-:Y:S01]  /*0250*/  LOP3.LUT R24, R4, 0x1fc, RZ, 0xc0, !PT ;  /* 0x000001fc04187812 */ /* 0x000fe200078ec0ff */
[----:B------:R-:W-:Y:S02]  /*0260*/  IMAD.MOV.U32 R22, RZ, RZ, R3 ;  /* 0x000000ffff167224 */ /* 0x000fe400078e0003 */
[----:B------:R-:W-:-:S05]  /*0270*/  IMAD.MOV R23, RZ, RZ, -R23 ;  /* 0x000000ffff177224 */ /* 0x000fca00078e0a17 */
[----:B------:R-:W-:Y:S01]  /*0280*/  ISETP.GE.AND P0, PT, R23, RZ, PT ;  /* 0x000000ff1700720c */ /* 0x000fe20003f06270 */
[----:B0-----:R-:W-:-:S12]  /*0290*/  ULEA UR4, UR5, UR4, 0x18 ;  /* 0x0000000405047291 */ /* 0x001fd8000f8ec0ff */
[----:B------:R-:W-:Y:S05]  /*02a0*/  @P0 BRA `(.L_x_2) ;  /* 0x0000000000ec0947 */ /* 0x000fea0003800000 */
[----:B------:R-:W-:Y:S01]  /*02b0*/  IMAD.MOV R4, RZ, RZ, -R23 ;  /* 0x000000ffff047224 */ /* 0x000fe200078e0a17 */
[----:B------:R-:W-:-:S04]  /*02c0*/  PLOP3.LUT P0, PT, PT, PT, PT, 0x80, 0x8 ;  /* 0x000000000008781c */ /* 0x000fc80003f0f070 */
[----:B------:R-:W-:-:S13]  /*02d0*/  ISETP.GT.AND P2, PT, R4, 0xc, PT ;  /* 0x0000000c0400780c */ /* 0x000fda0003f44270 */
[----:B------:R-:W-:Y:S05]  /*02e0*/  @!P2 BRA `(.L_x_3) ;  /* 0x000000000084a947 */ /* 0x000fea0003800000 */
[----:B------:R-:W-:-:S13]  /*02f0*/  PLOP3.LUT P0, PT, PT, PT, PT, 0x8, 0x80 ;  /* 0x000000000080781c */ /* 0x000fda0003f0e170 */
.L_x_4:
[----:B0-----:R-:W-:-:S05]  /*0300*/  IMAD.WIDE R10, R22, 0x4, R20 ;  /* 0x00000004160a7825 */ /* 0x001fca00078e0214 */
[----:B------:R-:W2:Y:S04]  /*0310*/  LDG.E R4, desc[UR6][R10.64+-0x8] ;  /* 0xfffff8060a047981 */ /* 0x000ea8000c1e1900 */
[----:B------:R-:W2:Y:S04]  /*0320*/  LDG.E R5, desc[UR6][R10.64+-0x4] ;  /* 0xfffffc060a057981 */ /* 0x000ea8000c1e1900 */
[----:B------:R-:W2:Y:S04]  /*0330*/  LDG.E R6, desc[UR6][R10.64] ;  /* 0x000000060a067981 */ /* 0x000ea8000c1e1900 */
[----:B------:R-:W2:Y:S01]  /*0340*/  LDG.E R7, desc[UR6][R10.64+0x4] ;  /* 0x000004060a077981 */ /* 0x000ea2000c1e1900 */
[C---:B------:R-:W-:Y:S01]  /*0350*/  VIADD R9, R22.reuse, 0x4 ;  /* 0x0000000416097836 */ /* 0x040fe20000000000 */
[C---:B------:R-:W-:Y:S01]  /*0360*/  IADD3 R13, PT, PT, R22.reuse, 0x8, RZ ;  /* 0x00000008160d7810 */ /* 0x040fe20007ffe0ff */
[----:B------:R-:W-:-:S02]  /*0370*/  VIADD R27, R22, 0xc ;  /* 0x0000000c161b7836 */ /* 0x000fc40000000000 */
[----:B------:R-:W-:-:S04]  /*0380*/  IMAD.WIDE R8, R9, 0x4, R20 ;  /* 0x0000000409087825 */ /* 0x000fc800078e0214 */
[----:B------:R-:W-:-:S04]  /*0390*/  IMAD.WIDE R12, R13, 0x4, R20 ;  /* 0x000000040d0c7825 */ /* 0x000fc800078e0214 */
[----:B------:R-:W-:Y:S01]  /*03a0*/  IMAD.WIDE R26, R27, 0x4, R20 ;  /* 0x000000041b1a7825 */ /* 0x000fe200078e0214 */
[----:B------:R-:W3:Y:S04]  /*03b0*/  LDG.E R10, desc[UR6][R12.64] ;  /* 0x000000060c0a7981 */ /* 0x000ee8000c1e1900 */
[----:B------:R-:W3:Y:S04]  /*03c0*/  LDG.E R11, desc[UR6][R12.64+0x4] ;  /* 0x000004060c0b7981 */ /* 0x000ee8000c1e1900 */
[----:B------:R-:W4:Y:S04]  /*03d0*/  LDG.E R14, desc[UR6][R26.64] ;  /* 0x000000061a0e7981 */ /* 0x000f28000c1e1900 */
[----:B------:R-:W4:Y:S04]  /*03e0*/  LDG.E R15, desc[UR6][R26.64+0x4] ;  /* 0x000004061a0f7981 */ /* 0x000f28000c1e1900 */
[----:B--2---:R0:W-:Y:S04]  /*03f0*/  STS.128 [UR4], R4 ;  /* 0x00000004ff007988 */ /* 0x0041e80008000c04 */
[----:B0-----:R-:W2:Y:S04]  /*0400*/  LDG.E R4, desc[UR6][R8.64+-0x8] ;  /* 0xfffff80608047981 */ /* 0x001ea8000c1e1900 */
[----:B------:R-:W2:Y:S04]  /*0410*/  LDG.E R5, desc[UR6][R8.64+-0x4] ;  /* 0xfffffc0608057981 */ /* 0x000ea8000c1e1900 */
[----:B------:R-:W2:Y:S04]  /*0420*/  LDG.E R6, desc[UR6][R8.64] ;  /* 0x0000000608067981 */ /* 0x000ea8000c1e1900 */
[----:B------:R-:W2:Y:S04]  /*0430*/  LDG.E R7, desc[UR6][R8.64+0x4] ;  /* 0x0000040608077981 */ /* 0x000ea8000c1e1900 */
[----:B------:R-:W3:Y:S04]  /*0440*/  LDG.E R8, desc[UR6][R12.64+-0x8] ;  /* 0xfffff8060c087981 */ /* 0x000ee8000c1e1900 */
[----:B------:R-:W3:Y:S04]  /*0450*/  LDG.E R9, desc[UR6][R12.64+-0x4] ;  /* 0xfffffc060c097981 */ /* 0x000ee8000c1e1900 */
[----:B------:R-:W4:Y:S04]  /*0460*/  LDG.E R12, desc[UR6][R26.64+-0x8] ;  /* 0xfffff8061a0c7981 */ /* 0x000f28000c1e1900 */
[----:B------:R-:W4:Y:S01]  /*0470*/  LDG.E R13, desc[UR6][R26.64+-0x4] ;  /* 0xfffffc061a0d7981 */ /* 0x000f22000c1e1900 */
[----:B------:R-:W-:-:S05]  /*0480*/  VIADD R23, R23, 0x10 ;  /* 0x0000001017177836 */ /* 0x000fca0000000000 */
[----:B------:R-:W-:Y:S01]  /*0490*/  ISETP.GE.AND P2, PT, R23, -0xc, PT ;  /* 0xfffffff41700780c */ /* 0x000fe20003f46270 */
[----:B------:R-:W-:Y:S01]  /*04a0*/  VIADD R22, R22, 0x10 ;  /* 0x0000001016167836 */ /* 0x000fe20000000000 */
[----:B--2---:R0:W-:Y:S04]  /*04b0*/  STS.128 [UR4+0x10], R4 ;  /* 0x00001004ff007988 */ /* 0x0041e80008000c04 */
[----:B---3--:R0:W-:Y:S04]  /*04c0*/  STS.128 [UR4+0x20], R8 ;  /* 0x00002008ff007988 */ /* 0x0081e80008000c04 */
[----:B----4-:R0:W-:Y:S01]  /*04d0*/  STS.128 [UR4+0x30], R12 ;  /* 0x0000300cff007988 */ /* 0x0101e20008000c04 */
[----:B------:R-:W-:-:S02]  /*04e0*/  UIADD3 UR4, UPT, UPT, UR4, 0x40, URZ ;  /* 0x0000004004047890 */ /* 0x000fc4000fffe0ff */
[----:B------:R-:W-:Y:S10]  /*04f0*/  @!P2 BRA `(.L_x_4) ;  /* 0xfffffffc0080a947 */ /* 0x000ff4000383ffff */
.L_x_3:
[----:B0-----:R-:W-:-:S05]  /*0500*/  IMAD.MOV R4, RZ, RZ, -R23 ;  /* 0x000000ffff047224 */ /* 0x001fca00078e0a17 */
[----:B------:R-:W-:-:S13]  /*0510*/  ISETP.GT.AND P2, PT, R4, 0x4, PT ;  /* 0x000000040400780c */ /* 0x000fda0003f44270 */
[----:B------:R-:W-:Y:S05]  /*0520*/  @!P2 BRA `(.L_x_5) ;  /* 0x000000000044a947 */ /* 0x000fea0003800000 */
[C---:B------:R-:W-:Y:S02]  /*0530*/  VIADD R13, R22.reuse, 0x4 ;  /* 0x00000004160d7836 */ /* 0x040fe40000000000 */
[----:B------:R-:W-:-:S04]  /*0540*/  IMAD.WIDE R8, R22, 0x4, R20 ;  /* 0x0000000416087825 */ /* 0x000fc800078e0214 */
[----:B------:R-:W-:Y:S01]  /*0550*/  IMAD.WIDE R12, R13, 0x4, R20 ;  /* 0x000000040d0c7825 */ /* 0x000fe200078e0214 */
[----:B------:R-:W2:Y:S04]  /*0560*/  LDG.E R4, desc[UR6][R8.64+-0x8] ;  /* 0xfffff80608047981 */ /* 0x000ea8000c1e1900 */
[----:B------:R-:W2:Y:S04]  /*0570*/  LDG.E R5, desc[UR6][R8.64+-0x4] ;  /* 0xfffffc0608057981 */ /* 0x000ea8000c1e1900 */
[----:B------:R-:W2:Y:S04]  /*0580*/  LDG.E R6, desc[UR6][R8.64] ;  /* 0x0000000608067981 */ /* 0x000ea8000c1e1900 */
[----:B------:R-:W2:Y:S04]  /*0590*/  LDG.E R7, desc[UR6][R8.64+0x4] ;  /* 0x0000040608077981 */ /* 0x000ea8000c1e1900 */
[----:B------:R-:W3:Y:S04]  /*05a0*/  LDG.E R10, desc[UR6][R12.64] ;  /* 0x000000060c0a7981 */ /* 0x000ee8000c1e1900 */
[----:B------:R-:W3:Y:S04]  /*05b0*/  LDG.E R11, desc[UR6][R12.64+0x4] ;  /* 0x000004060c0b7981 */ /* 0x000ee8000c1e1900 */
[----:B------:R-:W3:Y:S04]  /*05c0*/  LDG.E R8, desc[UR6][R12.64+-0x8] ;  /* 0xfffff8060c087981 */ /* 0x000ee8000c1e1900 */
[----:B------:R-:W3:Y:S01]  /*05d0*/  LDG.E R9, desc[UR6][R12.64+-0x4] ;  /* 0xfffffc060c097981 */ /* 0x000ee2000c1e1900 */
[----:B------:R-:W-:Y:S01]  /*05e0*/  PLOP3.LUT P0, PT, PT, PT, PT, 0x8, 0x80 ;  /* 0x000000000080781c */ /* 0x000fe20003f0e170 */
[----:B------:R-:W-:Y:S01]  /*05f0*/  VIADD R22, R22, 0x8 ;  /* 0x0000000816167836 */ /* 0x000fe20000000000 */
[----:B------:R-:W-:Y:S01]  /*0600*/  IADD3 R23, PT, PT, R23, 0x8, RZ ;  /* 0x0000000817177810 */ /* 0x000fe20007ffe0ff */
[----:B--2---:R0:W-:Y:S04]  /*0610*/  STS.128 [UR4], R4 ;  /* 0x00000004ff007988 */ /* 0x0041e80008000c04 */
[----:B---3--:R0:W-:Y:S01]  /*0620*/  STS.128 [UR4+0x10], R8 ;  /* 0x00001008ff007988 */ /* 0x0081e20008000c04 */
[----:B------:R-:W-:-:S12]  /*0630*/  UIADD3 UR4, UPT, UPT, UR4, 0x20, URZ ;  /* 0x0000002004047890 */ /* 0x000fd8000fffe0ff */
.L_x_5:
[----:B------:R-:W-:-:S13]  /*0640*/  ISETP.NE.OR P0, PT, R23, RZ, P0 ;  /* 0x000000ff1700720c */ /* 0x000fda0000705670 */
[----:B------:R-:W-:Y:S05]  /*0650*/  @!P0 BRA `(.L_x_1) ;  /* 0x00000000002c8947 */ /* 0x000fea0003800000 */
.L_x_2:
[----:B0-----:R-:W-:-:S05]  /*0660*/  IMAD.WIDE R8, R22, 0x4, R20 ;  /* 0x0000000416087825 */ /* 0x001fca00078e0214 */
[----:B-1----:R-:W2:Y:S04]  /*0670*/  LDG.E R4, desc[UR6][R8.64+-0x8] ;  /* 0xfffff80608047981 */ /* 0x002ea8000c1e1900 */
[----:B------:R-:W2:Y:S04]  /*0680*/  LDG.E R5, desc[UR6][R8.64+-0x4] ;  /* 0xfffffc0608057981 */ /* 0x000ea8000c1e1900 */
[----:B------:R-:W2:Y:S04]  /*0690*/  LDG.E R6, desc[UR6][R8.64] ;  /* 0x0000000608067981 */ /* 0x000ea8000c1e1900 */
[----:B------:R-:W2:Y:S01]  /*06a0*/  LDG.E R7, desc[UR6][R8.64+0x4] ;  /* 0x0000040608077981 */ /* 0x000ea2000c1e1900 */
[----:B------:R-:W-:-:S02]  /*06b0*/  VIADD R23, R23, 0x4 ;  /* 0x0000000417177836 */ /* 0x000fc40000000000 */
[----:B------:R-:W-:-:S03]  /*06c0*/  VIADD R22, R22, 0x4 ;  /* 0x0000000416167836 */ /* 0x000fc60000000000 */
[----:B------:R-:W-:Y:S01]  /*06d0*/  ISETP.NE.AND P0, PT, R23, RZ, PT ;  /* 0x000000ff1700720c */ /* 0x000fe20003f05270 */
[----:B--2---:R1:W-:Y:S01]  /*06e0*/  STS.128 [UR4], R4 ;  /* 0x00000004ff007988 */ /* 0x0043e20008000c04 */
[----:B------:R-:W-:-:S11]  /*06f0*/  UIADD3 UR4, UPT, UPT, UR4, 0x10, URZ ;  /* 0x0000001004047890 */ /* 0x000fd6000fffe0ff */
[----:B------:R-:W-:Y:S05]  /*0700*/  @P0 BRA `(.L_x_2) ;  /* 0xfffffffc00d40947 */ /* 0x000fea000383ffff */
.L_x_1:
[----:B------:R-:W-:-:S13]  /*0710*/  ISETP.NE.AND P0, PT, R19, RZ, PT ;  /* 0x000000ff1300720c */ /* 0x000fda0003f05270 */
[----:B------:R-:W-:Y:S05]  /*0720*/  @!P0 BRA `(.L_x_0) ;  /* 0x0000000000408947 */ /* 0x000fea0003800000 */
[----:B01----:R-:W0:Y:S01]  /*0730*/  LDC.64 R4, c[0x0][0x380] ;  /* 0x0000e000ff047b82 */ /* 0x003e220000000a00 */
[----:B------:R-:W-:-:S04]  /*0740*/  IMAD.IADD R7, R24, 0x1, R3 ;  /* 0x0000000118077824 */ /* 0x000fc800078e0203 */
[----:B0-----:R-:W-:-:S05]  /*0750*/  IMAD.WIDE R4, R7, 0x4, R4 ;  /* 0x0000000407047825 */ /* 0x001fca00078e0204 */
[----:B------:R-:W2:Y:S01]  /*0760*/  LDG.E R6, desc[UR6][R4.64] ;  /* 0x0000000604067981 */ /* 0x000ea2000c1e1900 */
[----:B------:R-:W-:Y:S02]  /*0770*/  MOV R7, 0x400 ;  /* 0x0000040000077802 */ /* 0x000fe40000000f00 */
[----:B------:R-:W-:Y:S01]  /*0780*/  ISETP.NE.AND P0, PT, R19, 0x1, PT ;  /* 0x000000011300780c */ /* 0x000fe20003f05270 */
[----:B------:R-:W0:Y:S02]  /*0790*/  S2R R8, SR_CgaCtaId ;  /* 0x0000000000087919 */ /* 0x000e240000008800 */
[----:B0-----:R-:W-:-:S05]  /*07a0*/  LEA R7, R8, R7, 0x18 ;  /* 0x0000000708077211 */ /* 0x001fca00078ec0ff */
[----:B------:R-:W-:-:S05]  /*07b0*/  IMAD R9, R24, 0x4, R7 ;  /* 0x0000000418097824 */ /* 0x000fca00078e0207 */
[----:B--2---:R2:W-:Y:S01]  /*07c0*/  STS [R9], R6 ;  /* 0x0000000609007388 */ /* 0x0045e20000000800 */
[----:B------:R-:W-:Y:S05]  /*07d0*/  @!P0 BRA `(.L_x_0) ;  /* 0x0000000000148947 */ /* 0x000fea0003800000 */
[----:B------:R-:W-:Y:S01]  /*07e0*/  ISETP.NE.AND P0, PT, R19, 0x2, PT ;  /* 0x000000021300780c */ /* 0x000fe20003f05270 */
[----:B--2---:R-:W2:-:S12]  /*07f0*/  LDG.E R6, desc[UR6][R4.64+0x4] ;  /* 0x0000040604067981 */ /* 0x004e98000c1e1900 */
[----:B------:R-:W3:Y:S04]  /*0800*/  @P0 LDG.E R7, desc[UR6][R4.64+0x8] ;  /* 0x0000080604070981 */ /* 0x000ee8000c1e1900 */
[----:B--2---:R4:W-:Y:S04]  /*0810*/  STS [R9+0x4], R6 ;  /* 0x0000040609007388 */ /* 0x0049e80000000800 */
[----:B---3--:R4:W-:Y:S02]  /*0820*/  @P0 STS [R9+0x8], R7 ;  /* 0x0000080709000388 */ /* 0x0089e40000000800 */
.L_x_0:
[----:B------:R-:W-:Y:S01]  /*0830*/  MOV R15, RZ ;  /* 0x000000ff000f7202 */ /* 0x000fe20000000f00 */
[----:B------:R-:W-:Y:S06]  /*0840*/  @!P1 BRA `(.L_x_6) ;  /* 0x0000000400c89947 */ /* 0x000fec0003800000 */
[----:B01----:R-:W-:-:S05]  /*0850*/  IMAD.IADD R4, R0, 0x1, -R17 ;  /* 0x0000000100047824 */ /* 0x003fca00078e0a11 */
        /* <DEDUP_REMOVED lines=8> */
[----:B------:R-:W-:Y:S01]  /*08e0*/  LOP3.LUT R14, R4, 0x1fc, RZ, 0xc0, !PT ;  /* 0x000001fc040e7812 */ /* 0x000fe200078ec0ff */
[----:B------:R-:W-:-:S03]  /*08f0*/  IMAD.MOV.U32 R13, RZ, RZ, RZ ;  /* 0x000000ffff0d7224 */ /* 0x000fc600078e00ff */
[----:B------:R-:W-:-:S13]  /*0900*/  ISETP.GT.AND P0, PT, R14, RZ, PT ;  /* 0x000000ff0e00720c */ /* 0x000fda0003f04270 */
[----:B------:R-:W-:Y:S05]  /*0910*/  @!P0 BRA `(.L_x_8) ;  /* 0x0000000400108947 */ /* 0x000fea0003800000 */
[----:B------:R-:W-:Y:S01]  /*0920*/  IMAD.IADD R4, R14, 0x1, -R13 ;  /* 0x000000010e047824 */ /* 0x000fe200078e0a0d */
[----:B------:R-:W-:-:S04]  /*0930*/  PLOP3.LUT P0, PT, PT, PT, PT, 0x80, 0x8 ;  /* 0x000000000008781c */ /* 0x000fc80003f0f070 */
[----:B------:R-:W-:-:S13]  /*0940*/  ISETP.GT.AND P1, PT, R4, 0xc, PT ;  /* 0x0000000c0400780c */ /* 0x000fda0003f24270 */
[----:B------:R-:W-:Y:S05]  /*0950*/  @!P1 BRA `(.L_x_9) ;  /* 0x0000000000989947 */ /* 0x000fea0003800000 */
[----:B------:R-:W0:Y:S01]  /*0960*/  S2R R4, SR_CgaCtaId ;  /* 0x0000000000047919 */ /* 0x000e220000008800 */
[----:B------:R-:W-:Y:S01]  /*0970*/  MOV R19, 0x400 ;  /* 0x0000040000137802 */ /* 0x000fe20000000f00 */
[----:B------:R-:W-:Y:S01]  /*0980*/  VIADD R22, R14, 0xfffffff4 ;  /* 0xfffffff40e167836 */ /* 0x000fe20000000000 */
[----:B------:R-:W-:Y:S02]  /*0990*/  PLOP3.LUT P0, PT, PT, PT, PT, 0x8, 0x80 ;  /* 0x000000000080781c */ /* 0x000fe40003f0e170 */
[----:B0-----:R-:W-:-:S11]  /*09a0*/  LEA R19, R4, R19, 0x18 ;  /* 0x0000001304137211 */ /* 0x001fd600078ec0ff */
.L_x_10:
[----:B0-----:R-:W0:Y:S01]  /*09b0*/  LDC.64 R24, c[0x0][0x380] ;  /* 0x0000e000ff187b82 */ /* 0x001e220000000a00 */
[----:B--2-4-:R-:W-:Y:S02]  /*09c0*/  IADD3 R9, PT, PT, R13, R17, RZ ;  /* 0x000000110d097210 */ /* 0x014fe40007ffe0ff */
[----:B------:R-:W-:-:S03]  /*09d0*/  IADD3 R27, PT, PT, R17, 0x4, R13 ;  /* 0x00000004111b7810 */ /* 0x000fc60007ffe00d */
[----:B0-----:R-:W-:-:S04]  /*09e0*/  IMAD.WIDE R8, R9, 0x4, R24 ;  /* 0x0000000409087825 */ /* 0x001fc800078e0218 */
        /* <DEDUP_REMOVED lines=8> */
[----:B------:R0:W3:Y:S01]  /*0a70*/  LDG.E R9, desc[UR6][R26.64+0x4] ;  /* 0x000004061a097981 */ /* 0x0000e2000c1e1900 */
[----:B------:R-:W-:-:S02]  /*0a80*/  IADD3 R29, PT, PT, R17, 0x8, R13 ;  /* 0x00000008111d7810 */ /* 0x000fc40007ffe00d */
[----:B------:R-:W-:Y:S01]  /*0a90*/  IADD3 R28, PT, PT, R17, 0xc, R13 ;  /* 0x0000000c111c7810 */ /* 0x000fe20007ffe00d */
[----:B------:R-:W-:Y:S02]  /*0aa0*/  IMAD R23, R13, 0x4, R19 ;  /* 0x000000040d177824 */ /* 0x000fe400078e0213 */
[----:B0-----:R-:W-:-:S04]  /*0ab0*/  IMAD.WIDE R26, R29, 0x4, R24 ;  /* 0x000000041d1a7825 */ /* 0x001fc800078e0218 */
[----:B------:R-:W-:Y:S01]  /*0ac0*/  IMAD.WIDE R24, R28, 0x4, R24 ;  /* 0x000000041c187825 */ /* 0x000fe200078e0218 */
[----:B--2---:R0:W-:Y:S04]  /*0ad0*/  STS.128 [R23+0x400], R4 ;  /* 0x0004000417007388 */ /* 0x0041e80000000c00 */
[----:B---3--:R1:W-:Y:S04]  /*0ae0*/  STS.128 [R23+0x410], R8 ;  /* 0x0004100817007388 */ /* 0x0083e80000000c00 */
[----:B0-----:R-:W2:Y:S04]  /*0af0*/  LDG.E R4, desc[UR6][R26.64] ;  /* 0x000000061a047981 */ /* 0x001ea8000c1e1900 */
[----:B------:R-:W2:Y:S04]  /*0b00*/  LDG.E R5, desc[UR6][R26.64+0x4] ;  /* 0x000004061a057981 */ /* 0x000ea8000c1e1900 */
[----:B------:R-:W2:Y:S04]  /*0b10*/  LDG.E R6, desc[UR6][R26.64+0x8] ;  /* 0x000008061a067981 */ /* 0x000ea8000c1e1900 */
[----:B------:R-:W2:Y:S04]  /*0b20*/  LDG.E R7, desc[UR6][R26.64+0xc] ;  /* 0x00000c061a077981 */ /* 0x000ea8000c1e1900 */
[----:B-1----:R-:W3:Y:S04]  /*0b30*/  LDG.E R8, desc[UR6][R24.64] ;  /* 0x0000000618087981 */ /* 0x002ee8000c1e1900 */
[----:B------:R-:W3:Y:S04]  /*0b40*/  LDG.E R9, desc[UR6][R24.64+0x4] ;  /* 0x0000040618097981 */ /* 0x000ee8000c1e1900 */
[----:B------:R-:W3:Y:S04]  /*0b50*/  LDG.E R10, desc[UR6][R24.64+0x8] ;  /* 0x00000806180a7981 */ /* 0x000ee8000c1e1900 */
[----:B------:R-:W3:Y:S01]  /*0b60*/  LDG.E R11, desc[UR6][R24.64+0xc] ;  /* 0x00000c06180b7981 */ /* 0x000ee2000c1e1900 */
[----:B------:R-:W-:-:S05]  /*0b70*/  VIADD R13, R13, 0x10 ;  /* 0x000000100d0d7836 */ /* 0x000fca0000000000 */
[----:B------:R-:W-:Y:S01]  /*0b80*/  ISETP.GE.AND P1, PT, R13, R22, PT ;  /* 0x000000160d00720c */ /* 0x000fe20003f26270 */
[----:B--2---:R0:W-:Y:S04]  /*0b90*/  STS.128 [R23+0x420], R4 ;  /* 0x0004200417007388 */ /* 0x0041e80000000c00 */
[----:B---3--:R0:W-:Y:S08]  /*0ba0*/  STS.128 [R23+0x430], R8 ;  /* 0x0004300817007388 */ /* 0x0081f00000000c00 */
[----:B------:R-:W-:Y:S05]  /*0bb0*/  @!P1 BRA `(.L_x_10) ;  /* 0xfffffffc007c9947 */ /* 0x000fea000383ffff */
.L_x_9:
[----:B0-----:R-:W-:-:S05]  /*0bc0*/  IMAD.IADD R4, R14, 0x1, -R13 ;  /* 0x000000010e047824 */ /* 0x001fca00078e0a0d */
[----:B------:R-:W-:-:S13]  /*0bd0*/  ISETP.GT.AND P1, PT, R4, 0x4, PT ;  /* 0x000000040400780c */ /* 0x000fda0003f24270 */
[----:B------:R-:W-:Y:S05]  /*0be0*/  @!P1 BRA `(.L_x_11) ;  /* 0x0000000000549947 */ /* 0x000fea0003800000 */
[----:B------:R-:W0:Y:S01]  /*0bf0*/  LDC.64 R22, c[0x0][0x380] ;  /* 0x0000e000ff167b82 */ /* 0x000e220000000a00 */
[----:B------:R-:W-:Y:S01]  /*0c00*/  IMAD.IADD R25, R13, 0x1, R17 ;  /* 0x000000010d197824 */ /* 0x000fe200078e0211 */
[----:B------:R-:W-:-:S03]  /*0c10*/  IADD3 R5, PT, PT, R17, 0x4, R13 ;  /* 0x0000000411057810 */ /* 0x000fc60007ffe00d */
[----:B0-----:R-:W-:-:S04]  /*0c20*/  IMAD.WIDE R24, R25, 0x4, R22 ;  /* 0x0000000419187825 */ /* 0x001fc800078e0216 */
[----:B------:R-:W-:Y:S01]  /*0c30*/  IMAD.WIDE R22, R5, 0x4, R22 ;  /* 0x0000000405167825 */ /* 0x000fe200078e0216 */
[----:B------:R-:W3:Y:S04]  /*0c40*/  LDG.E R4, desc[UR6][R24.64] ;  /* 0x0000000618047981 */ /* 0x000ee8000c1e1900 */
[----:B------:R-:W3:Y:S04]  /*0c50*/  LDG.E R5, desc[UR6][R24.64+0x4] ;  /* 0x0000040618057981 */ /* 0x000ee8000c1e1900 */
[----:B--2-4-:R-:W3:Y:S04]  /*0c60*/  LDG.E R6, desc[UR6][R24.64+0x8] ;  /* 0x0000080618067981 */ /* 0x014ee8000c1e1900 */
[----:B------:R-:W3:Y:S04]  /*0c70*/  LDG.E R7, desc[UR6][R24.64+0xc] ;  /* 0x00000c0618077981 */ /* 0x000ee8000c1e1900 */
[----:B------:R-:W2:Y:S04]  /*0c80*/  LDG.E R8, desc[UR6][R22.64] ;  /* 0x0000000616087981 */ /* 0x000ea8000c1e1900 */
[----:B------:R-:W2:Y:S04]  /*0c90*/  LDG.E R9, desc[UR6][R22.64+0x4] ;  /* 0x0000040616097981 */ /* 0x000ea8000c1e1900 */
[----:B------:R-:W2:Y:S04]  /*0ca0*/  LDG.E R10, desc[UR6][R22.64+0x8] ;  /* 0x00000806160a7981 */ /* 0x000ea8000c1e1900 */
[----:B------:R-:W2:Y:S01]  /*0cb0*/  LDG.E R11, desc[UR6][R22.64+0xc] ;  /* 0x00000c06160b7981 */ /* 0x000ea2000c1e1900 */
[----:B------:R-:W-:-:S02]  /*0cc0*/  MOV R19, 0x400 ;  /* 0x0000040000137802 */ /* 0x000fc40000000f00 */
[----:B------:R-:W-:Y:S01]  /*0cd0*/  PLOP3.LUT P0, PT, PT, PT, PT, 0x8, 0x80 ;  /* 0x000000000080781c */ /* 0x000fe20003f0e170 */
[----:B------:R-:W0:Y:S02]  /*0ce0*/  S2R R26, SR_CgaCtaId ;  /* 0x00000000001a7919 */ /* 0x000e240000008800 */
[----:B0-----:R-:W-:-:S05]  /*0cf0*/  LEA R26, R26, R19, 0x18 ;  /* 0x000000131a1a7211 */ /* 0x001fca00078ec0ff */
[C---:B------:R-:W-:Y:S01]  /*0d00*/  IMAD R19, R13.reuse, 0x4, R26 ;  /* 0x000000040d137824 */ /* 0x040fe200078e021a */
[----:B------:R-:W-:-:S04]  /*0d10*/  IADD3 R13, PT, PT, R13, 0x8, RZ ;  /* 0x000000080d0d7810 */ /* 0x000fc80007ffe0ff */
[----:B---3--:R0:W-:Y:S04]  /*0d20*/  STS.128 [R19+0x400], R4 ;  /* 0x0004000413007388 */ /* 0x0081e80000000c00 */
[----:B--2---:R0:W-:Y:S02]  /*0d30*/  STS.128 [R19+0x410], R8 ;  /* 0x0004100813007388 */ /* 0x0041e40000000c00 */
.L_x_11:
[----:B------:R-:W-:-:S13]  /*0d40*/  ISETP.NE.OR P0, PT, R13, R14, P0 ;  /* 0x0000000e0d00720c */ /* 0x000fda0000705670 */
[----:B------:R-:W-:Y:S05]  /*0d50*/  @!P0 BRA `(.L_x_7) ;  /* 0x00000000003c8947 */ /* 0x000fea0003800000 */
.L_x_8:
[----:B0-----:R-:W0:Y:S01]  /*0d60*/  S2R R5, SR_CgaCtaId ;  /* 0x0000000000057919 */ /* 0x001e220000008800 */
[----:B------:R-:W-:-:S04]  /*0d70*/  MOV R4, 0x400 ;  /* 0x0000040000047802 */ /* 0x000fc80000000f00 */
[----:B0-----:R-:W-:-:S07]  /*0d80*/  LEA R10, R5, R4, 0x18 ;  /* 0x00000004050a7211 */ /* 0x001fce00078ec0ff */
.L_x_12:
[----:B--2-4-:R-:W0:Y:S01]  /*0d90*/  LDC.64 R8, c[0x0][0x380] ;  /* 0x0000e000ff087b82 */ /* 0x014e220000000a00 */
[----:B-1----:R-:W-:-:S04]  /*0da0*/  IMAD.IADD R5, R13, 0x1, R17 ;  /* 0x000000010d057824 */ /* 0x002fc800078e0211 */
[----:B0-----:R-:W-:-:S05]  /*0db0*/  IMAD.WIDE R8, R5, 0x4, R8 ;  /* 0x0000000405087825 */ /* 0x001fca00078e0208 */
[----:B------:R-:W2:Y:S04]  /*0dc0*/  LDG.E R4, desc[UR6][R8.64] ;  /* 0x0000000608047981 */ /* 0x000ea8000c1e1900 */
[----:B------:R-:W2:Y:S04]  /*0dd0*/  LDG.E R5, desc[UR6][R8.64+0x4] ;  /* 0x0000040608057981 */ /* 0x000ea8000c1e1900 */
[----:B------:R-:W2:Y:S04]  /*0de0*/  LDG.E R6, desc[UR6][R8.64+0x8] ;  /* 0x0000080608067981 */ /* 0x000ea8000c1e1900 */
[----:B------:R-:W2:Y:S01]  /*0df0*/  LDG.E R7, desc[UR6][R8.64+0xc] ;  /* 0x00000c0608077981 */ /* 0x000ea2000c1e1900 */
[----:B------:R-:W-:-:S02]  /*0e00*/  IMAD R11, R13, 0x4, R10 ;  /* 0x000000040d0b7824 */ /* 0x000fc400078e020a */
[----:B------:R-:W-:-:S05]  /*0e10*/  VIADD R13, R13, 0x4 ;  /* 0x000000040d0d7836 */ /* 0x000fca0000000000 */
[----:B------:R-:W-:Y:S01]  /*0e20*/  ISETP.NE.AND P0, PT, R13, R14, PT ;  /* 0x0000000e0d00720c */ /* 0x000fe20003f05270 */
[----:B--2---:R1:W-:-:S12]  /*0e30*/  STS.128 [R11+0x400], R4 ;  /* 0x000400040b007388 */ /* 0x0043d80000000c00 */
[----:B------:R-:W-:Y:S05]  /*0e40*/  @P0 BRA `(.L_x_12) ;  /* 0xfffffffc00d00947 */ /* 0x000fea000383ffff */
.L_x_7:
[----:B------:R-:W-:-:S13]  /*0e50*/  ISETP.NE.AND P0, PT, R12, RZ, PT ;  /* 0x000000ff0c00720c */ /* 0x000fda0003f05270 */
[----:B------:R-:W-:Y:S05]  /*0e60*/  @!P0 BRA `(.L_x_6) ;  /* 0x0000000000408947 */ /* 0x000fea0003800000 */
[----:B01----:R-:W0:Y:S01]  /*0e70*/  LDC.64 R4, c[0x0][0x380] ;  /* 0x0000e000ff047b82 */ /* 0x003e220000000a00 */
[----:B----4-:R-:W-:-:S04]  /*0e80*/  IMAD.IADD R7, R14, 0x1, R17 ;  /* 0x000000010e077824 */ /* 0x010fc800078e0211 */
[----:B0-----:R-:W-:-:S05]  /*0e90*/  IMAD.WIDE R4, R7, 0x4, R4 ;  /* 0x0000000407047825 */ /* 0x001fca00078e0204 */
[----:B--2---:R-:W2:Y:S01]  /*0ea0*/  LDG.E R6, desc[UR6][R4.64] ;  /* 0x0000000604067981 */ /* 0x004ea2000c1e1900 */
[----:B------:R-:W-:Y:S02]  /*0eb0*/  MOV R7, 0x400 ;  /* 0x0000040000077802 */ /* 0x000fe40000000f00 */
[----:B------:R-:W-:Y:S01]  /*0ec0*/  ISETP.NE.AND P0, PT, R12, 0x1, PT ;  /* 0x000000010c00780c */ /* 0x000fe20003f05270 */
[----:B------:R-:W0:Y:S02]  /*0ed0*/  S2R R8, SR_CgaCtaId ;  /* 0x0000000000087919 */ /* 0x000e240000008800 */
[----:B0-----:R-:W-:-:S05]  /*0ee0*/  LEA R7, R8, R7, 0x18 ;  /* 0x0000000708077211 */ /* 0x001fca00078ec0ff */
[----:B------:R-:W-:-:S05]  /*0ef0*/  IMAD R9, R14, 0x4, R7 ;  /* 0x000000040e097824 */ /* 0x000fca00078e0207 */
[----:B--2---:R3:W-:Y:S01]  /*0f00*/  STS [R9+0x400], R6 ;  /* 0x0004000609007388 */ /* 0x0047e20000000800 */
[----:B------:R-:W-:Y:S05]  /*0f10*/  @!P0 BRA `(.L_x_6) ;  /* 0x0000000000148947 */ /* 0x000fea0003800000 */
[----:B------:R-:W-:Y:S01]  /*0f20*/  ISETP.NE.AND P0, PT, R12, 0x2, PT ;  /* 0x000000020c00780c */ /* 0x000fe20003f05270 */
[----:B---3--:R-:W2:-:S12]  /*0f30*/  LDG.E R6, desc[UR6][R4.64+0x4] ;  /* 0x0000040604067981 */ /* 0x008e98000c1e1900 */
[----:B------:R-:W3:Y:S04]  /*0f40*/  @P0 LDG.E R7, desc[UR6][R4.64+0x8] ;  /* 0x0000080604070981 */ /* 0x000ee8000c1e1900 */
[----:B--2---:R0:W-:Y:S04]  /*0f50*/  STS [R9+0x404], R6 ;  /* 0x0004040609007388 */ /* 0x0041e80000000800 */
[----:B---3--:R0:W-:Y:S02]  /*0f60*/  @P0 STS [R9+0x408], R7 ;  /* 0x0004080709000388 */ /* 0x0081e40000000800 */
.L_x_6:
[----:B01----:R-:W-:Y:S01]  /*0f70*/  VIMNMX R4, PT, PT, R15, R16, PT ;  /* 0x000000100f047248 */ /* 0x003fe20003fe0100 */
[----:B----4-:R-:W-:Y:S02]  /*0f80*/  HFMA2 R7, -RZ, RZ, 0, 0 ;  /* 0x00000000ff077431 */ /* 0x010fe400000001ff */
[----:B------:R-:W-:Y:S01]  /*0f90*/  IMAD.MOV.U32 R12, RZ, RZ, RZ ;  /* 0x000000ffff0c7224 */ /* 0x000fe200078e00ff */
[----:B------:R-:W-:-:S13]  /*0fa0*/  ISETP.GE.AND P0, PT, R4, 0x1, PT ;  /* 0x000000010400780c */ /* 0x000fda0003f06270 */
[----:B------:R-:W-:Y:S05]  /*0fb0*/  @!P0 BRA `(.L_x_13) ;  /* 0x0000000000648947 */ /* 0x000fea0003800000 */
[----:B------:R-:W0:Y:S01]  /*0fc0*/  S2R R7, SR_CgaCtaId ;  /* 0x0000000000077919 */ /* 0x000e220000008800 */
[----:B------:R-:W1:Y:S01]  /*0fd0*/  LDC.64 R4, c[0x0][0x388] ;  /* 0x0000e200ff047b82 */ /* 0x000e620000000a00 */
[----:B--23--:R-:W-:Y:S01]  /*0fe0*/  MOV R6, 0x400 ;  /* 0x0000040000067802 */ /* 0x00cfe20000000f00 */
[----:B------:R-:W-:-:S03]  /*0ff0*/  IMAD.MOV.U32 R12, RZ, RZ, RZ ;  /* 0x000000ffff0c7224 */ /* 0x000fc600078e00ff */
[----:B0-----:R-:W-:Y:S01]  /*1000*/  LEA R19, R7, R6, 0x18 ;  /* 0x0000000607137211 */ /* 0x001fe200078ec0ff */
[----:B------:R-:W-:-:S07]  /*1010*/  IMAD.MOV.U32 R7, RZ, RZ, RZ ;  /* 0x000000ffff077224 */ /* 0x000fce00078e00ff */
.L_x_14:
[C-C-:B------:R-:W-:Y:S01]  /*1020*/  IMAD R6, R7.reuse, 0x4, R19.reuse ;  /* 0x0000000407067824 */ /* 0x140fe200078e0213 */
[----:B------:R-:W-:Y:S01]  /*1030*/  IADD3 R11, PT, PT, R7, 0x1, RZ ;  /* 0x00000001070b7810 */ /* 0x000fe20007ffe0ff */
[C---:B------:R-:W-:Y:S02]  /*1040*/  IMAD R10, R12.reuse, 0x4, R19 ;  /* 0x000000040c0a7824 */ /* 0x040fe400078e0213 */
[----:B------:R-:W-:Y:S02]  /*1050*/  VIADD R14, R12, 0x1 ;  /* 0x000000010c0e7836 */ /* 0x000fe40000000000 */
[----:B------:R-:W-:Y:S04]  /*1060*/  LDS R6, [R6] ;  /* 0x0000000006067984 */ /* 0x000fe80000000800 */
[----:B------:R-:W0:Y:S02]  /*1070*/  LDS R9, [R10+0x400] ;  /* 0x000400000a097984 */ /* 0x000e240000000800 */
[----:B0-----:R-:W-:-:S02]  /*1080*/  ISETP.GT.AND P0, PT, R6, R9, PT ;  /* 0x000000090600720c */ /* 0x001fc40003f04270 */
[CC--:B------:R-:W-:Y:S02]  /*1090*/  ISETP.GT.AND P1, PT, R6.reuse, R9.reuse, PT ;  /* 0x000000090600720c */ /* 0x0c0fe40003f24270 */
[----:B------:R-:W-:Y:S01]  /*10a0*/  VIMNMX R13, PT, PT, R6, R9, PT ;  /* 0x00000009060d7248 */ /* 0x000fe20003fe0100 */
[----:B-1----:R-:W-:-:S04]  /*10b0*/  IMAD.WIDE R8, R18, 0x4, R4 ;  /* 0x0000000412087825 */ /* 0x002fc800078e0204 */
[----:B------:R-:W-:Y:S01]  /*10c0*/  VIADD R18, R18, 0x1 ;  /* 0x0000000112127836 */ /* 0x000fe20000000000 */
[----:B------:R0:W-:Y:S03]  /*10d0*/  STG.E desc[UR6][R8.64], R13 ;  /* 0x0000000d08007986 */ /* 0x0001e6000c101906 */
[----:B------:R-:W-:Y:S02]  /*10e0*/  @!P0 IMAD.MOV R14, RZ, RZ, R12 ;  /* 0x000000ffff0e8224 */ /* 0x000fe400078e020c */
[----:B------:R-:W-:-:S03]  /*10f0*/  @P1 IMAD.MOV R11, RZ, RZ, R7 ;  /* 0x000000ffff0b1224 */ /* 0x000fc600078e0207 */
[----:B------:R-:W-:Y:S01]  /*1100*/  ISETP.GE.AND P0, PT, R14, R15, PT ;  /* 0x0000000f0e00720c */ /* 0x000fe20003f06270 */
[----:B------:R-:W-:Y:S01]  /*1110*/  IMAD.MOV.U32 R7, RZ, RZ, R11 ;  /* 0x000000ffff077224 */ /* 0x000fe200078e000b */
[----:B------:R-:W-:Y:S02]  /*1120*/  ISETP.LT.AND P1, PT, R11, R16, PT ;  /* 0x000000100b00720c */ /* 0x000fe40003f21270 */
[----:B------:R-:W-:-:S11]  /*1130*/  MOV R12, R14 ;  /* 0x0000000e000c7202 */ /* 0x000fd60000000f00 */
[----:B0-----:R-:W-:Y:S05]  /*1140*/  @!P0 BRA P1, `(.L_x_14) ;  /* 0xfffffffc00b48947 */ /* 0x001fea000083ffff */
.L_x_13:
[----:B------:R-:W-:Y:S01]  /*1150*/  ISETP.GE.AND P0, PT, R7, R16, PT ;  /* 0x000000100700720c */ /* 0x000fe20003f06270 */
[----:B------:R-:W-:-:S12]  /*1160*/  IMAD.MOV.U32 R13, RZ, RZ, R18 ;  /* 0x000000ffff0d7224 */ /* 0x000fd800078e0012 */
[----:B------:R-:W-:Y:S05]  /*1170*/  @P0 BRA `(.L_x_15) ;  /* 0x00000008001c0947 */ /* 0x000fea0003800000 */
[--C-:B------:R-:W-:Y:S02]  /*1180*/  IMAD.IADD R4, R16, 0x1, -R7.reuse ;  /* 0x0000000110047824 */ /* 0x100fe400078e0a07 */
[----:B------:R-:W-:Y:S02]  /*1190*/  IMAD.IADD R5, R7, 0x1, -R16 ;  /* 0x0000000107057824 */ /* 0x000fe400078e0a10 */
[----:B------:R-:W-:Y:S01]  /*11a0*/  IMAD.MOV.U32 R19, RZ, RZ, R7 ;  /* 0x000000ffff137224 */ /* 0x000fe200078e0007 */
[----:B--23--:R-:W-:Y:S01]  /*11b0*/  LOP3.LUT P1, R6, R4, 0x3, RZ, 0xc0, !PT ;  /* 0x0000000304067812 */ /* 0x00cfe2000782c0ff */
[----:B------:R-:W-:Y:S01]  /*11c0*/  IMAD.MOV.U32 R13, RZ, RZ, R18 ;  /* 0x000000ffff0d7224 */ /* 0x000fe200078e0012 */
[----:B------:R-:W-:-:S11]  /*11d0*/  ISETP.GT.U32.AND P0, PT, R5, -0x4, PT ;  /* 0xfffffffc0500780c */ /* 0x000fd60003f04070 */
[----:B------:R-:W-:Y:S05]  /*11e0*/  @!P1 BRA `(.L_x_16) ;  /* 0x0000000000549947 */ /* 0x000fea0003800000 */
[----:B------:R-:W0:Y:S01]  /*11f0*/  S2R R5, SR_CgaCtaId ;  /* 0x0000000000057919 */ /* 0x000e220000008800 */
[----:B------:R-:W-:Y:S01]  /*1200*/  MOV R4, 0x400 ;  /* 0x0000040000047802 */ /* 0x000fe20000000f00 */
[----:B------:R-:W-:Y:S01]  /*1210*/  VIADD R19, R7, 0x1 ;  /* 0x0000000107137836 */ /* 0x000fe20000000000 */
[----:B------:R-:W-:Y:S01]  /*1220*/  ISETP.NE.AND P1, PT, R6, 0x1, PT ;  /* 0x000000010600780c */ /* 0x000fe20003f25270 */
[----:B------:R-:W-:Y:S01]  /*1230*/  VIADD R13, R18, 0x1 ;  /* 0x00000001120d7836 */ /* 0x000fe20000000000 */
[----:B0-----:R-:W-:-:S04]  /*1240*/  LEA R4, R5, R4, 0x18 ;  /* 0x0000000405047211 */ /* 0x001fc800078ec0ff */
[----:B------:R-:W-:Y:S02]  /*1250*/  LEA R8, R7, R4, 0x2 ;  /* 0x0000000407087211 */ /* 0x000fe400078e10ff */
[----:B------:R-:W0:Y:S03]  /*1260*/  LDC.64 R4, c[0x0][0x388] ;  /* 0x0000e200ff047b82 */ /* 0x000e260000000a00 */
[----:B------:R-:W1:Y:S01]  /*1270*/  LDS R9, [R8] ;  /* 0x0000000008097984 */ /* 0x000e620000000800 */
[----:B0-----:R-:W-:-:S05]  /*1280*/  IMAD.WIDE R4, R18, 0x4, R4 ;  /* 0x0000000412047825 */ /* 0x001fca00078e0204 */
[----:B-1----:R0:W-:Y:S01]  /*1290*/  STG.E desc[UR6][R4.64], R9 ;  /* 0x0000000904007986 */ /* 0x0021e2000c101906 */
[----:B------:R-:W-:Y:S05]  /*12a0*/  @!P1 BRA `(.L_x_16) ;  /* 0x0000000000249947 */ /* 0x000fea0003800000 */
[----:B------:R-:W-:Y:S01]  /*12b0*/  ISETP.NE.AND P1, PT, R6, 0x2, PT ;  /* 0x000000020600780c */ /* 0x000fe20003f25270 */
[----:B0-----:R-:W0:Y:S01]  /*12c0*/  LDS R9, [R8+0x4] ;  /* 0x0000040008097984 */ /* 0x001e220000000800 */
[----:B------:R-:W-:Y:S02]  /*12d0*/  VIADD R13, R18, 0x2 ;  /* 0x00000002120d7836 */ /* 0x000fe40000000000 */
[----:B------:R-:W-:-:S09]  /*12e0*/  VIADD R19, R7, 0x2 ;  /* 0x0000000207137836 */ /* 0x000fd20000000000 */
[----:B------:R-:W1:Y:S01]  /*12f0*/  @P1 LDS R11, [R8+0x8] ;  /* 0x00000800080b1984 */ /* 0x000e620000000800 */
[----:B------:R-:W-:Y:S01]  /*1300*/  @P1 VIADD R13, R18, 0x3 ;  /* 0x00000003120d1836 */ /* 0x000fe20000000000 */
[----:B------:R-:W-:Y:S02]  /*1310*/  @P1 IADD3 R19, PT, PT, R7, 0x3, RZ ;  /* 0x0000000307131810 */ /* 0x000fe40007ffe0ff */
[----:B0-----:R2:W-:Y:S04]  /*1320*/  STG.E desc[UR6][R4.64+0x4], R9 ;  /* 0x0000040904007986 */ /* 0x0015e8000c101906 */
[----:B-1----:R2:W-:Y:S02]  /*1330*/  @P1 STG.E desc[UR6][R4.64+0x8], R11 ;  /* 0x0000080b04001986 */ /* 0x0025e4000c101906 */
.L_x_16:
[----:B------:R-:W-:Y:S05]  /*1340*/  @P0 BRA `(.L_x_15) ;  /* 0x0000000400a80947 */ /* 0x000fea0003800000 */
[----:B------:R-:W-:-:S13]  /*1350*/  ISETP.GE.AND P0, PT, R19, R16, PT ;  /* 0x000000101300720c */ /* 0x000fda0003f06270 */
[----:B------:R-:W-:Y:S05]  /*1360*/  @P0 BRA `(.L_x_17) ;  /* 0x0000000400580947 */ /* 0x000fea0003800000 */
[----:B0-2---:R-:W-:Y:S01]  /*1370*/  IMAD.IADD R4, R16, 0x1, -R19 ;  /* 0x0000000110047824 */ /* 0x005fe200078e0a13 */
[----:B------:R-:W-:-:S04]  /*1380*/  PLOP3.LUT P0, PT, PT, PT, PT, 0x80, 0x8 ;  /* 0x000000000008781c */ /* 0x000fc80003f0f070 */
[----:B------:R-:W-:-:S13]  /*1390*/  ISETP.GT.AND P1, PT, R4, 0xc, PT ;  /* 0x0000000c0400780c */ /* 0x000fda0003f24270 */
[----:B------:R-:W-:Y:S05]  /*13a0*/  @!P1 BRA `(.L_x_18) ;  /* 0x0000000000c89947 */ /* 0x000fea0003800000 */
[----:B------:R-:W0:Y:S01]  /*13b0*/  S2R R7, SR_CgaCtaId ;  /* 0x0000000000077919 */ /* 0x000e220000008800 */
[----:B------:R-:W1:Y:S01]  /*13c0*/  LDC.64 R4, c[0x0][0x388] ;  /* 0x0000e200ff047b82 */ /* 0x000e620000000a00 */
[----:B------:R-:W-:Y:S01]  /*13d0*/  MOV R18, 0x400 ;  /* 0x0000040000127802 */ /* 0x000fe20000000f00 */
[----:B------:R-:W-:Y:S01]  /*13e0*/  VIADD R14, R16, 0xfffffff4 ;  /* 0xfffffff4100e7836 */ /* 0x000fe20000000000 */
[----:B------:R-:W-:Y:S02]  /*13f0*/  PLOP3.LUT P0, PT, PT, PT, PT, 0x8, 0x80 ;  /* 0x000000000080781c */ /* 0x000fe40003f0e170 */
[----:B0-----:R-:W-:-:S11]  /*1400*/  LEA R18, R7, R18, 0x18 ;  /* 0x0000001207127211 */ /* 0x001fd600078ec0ff */
.L_x_19:
[----:B-1----:R-:W-:Y:S02]  /*1410*/  IMAD R10, R19, 0x4, R18 ;  /* 0x00000004130a7824 */ /* 0x002fe400078e0212 */
[----:B-1----:R-:W-:-:S03]  /*1420*/  IMAD.WIDE R6, R13, 0x4, R4 ;  /* 0x000000040d067825 */ /* 0x002fc600078e0204 */
[----:B------:R-:W0:Y:S01]  /*1430*/  LDS R11, [R10+0xc] ;  /* 0x00000c000a0b7984 */ /* 0x000e220000000800 */
[----:B------:R-:W-:Y:S02]  /*1440*/  VIADD R9, R13, 0x4 ;  /* 0x000000040d097836 */ /* 0x000fe40000000000 */
[----:B------:R-:W-:Y:S01]  /*1450*/  VIADD R19, R19, 0x10 ;  /* 0x0000001013137836 */ /* 0x000fe20000000000 */
[----:B------:R-:W1:Y:S01]  /*1460*/  LDS R29, [R10] ;  /* 0x000000000a1d7984 */ /* 0x000e620000000800 */
[----:B------:R-:W-:-:S03]  /*1470*/  IMAD.WIDE R8, R9, 0x4, R4 ;  /* 0x0000000409087825 */ /* 0x000fc600078e0204 */
[----:B------:R-:W2:Y:S01]  /*1480*/  LDS R22, [R10+0x4] ;  /* 0x000004000a167984 */ /* 0x000ea20000000800 */
[----:B------:R-:W-:-:S03]  /*1490*/  ISETP.GE.AND P1, PT, R19, R14, PT ;  /* 0x0000000e1300720c */ /* 0x000fc60003f26270 */
[----:B------:R-:W3:Y:S04]  /*14a0*/  LDS R24, [R10+0x8] ;  /* 0x000008000a187984 */ /* 0x000ee80000000800 */
[----:B------:R-:W4:Y:S04]  /*14b0*/  LDS R23, [R10+0x10] ;  /* 0x000010000a177984 */ /* 0x000f280000000800 */
[----:B------:R-:W5:Y:S04]  /*14c0*/  LDS R25, [R10+0x14] ;  /* 0x000014000a197984 */ /* 0x000f680000000800 */
[----:B------:R-:W5:Y:S04]  /*14d0*/  LDS R27, [R10+0x18] ;  /* 0x000018000a1b7984 */ /* 0x000f680000000800 */
[----:B------:R-:W5:Y:S04]  /*14e0*/  LDS R26, [R10+0x1c] ;  /* 0x00001c000a1a7984 */ /* 0x000f680000000800 */
[----:B------:R-:W-:Y:S04]  /*14f0*/  LDS R28, [R10+0x20] ;  /* 0x000020000a1c7984 */ /* 0x000fe80000000800 */
[----:B0-----:R-:W-:Y:S04]  /*1500*/  STG.E desc[UR6][R6.64+0xc], R11 ;  /* 0x00000c0b06007986 */ /* 0x001fe8000c101906 */
[----:B------:R-:W0:Y:S04]  /*1510*/  LDS R11, [R10+0x24] ;  /* 0x000024000a0b7984 */ /* 0x000e280000000800 */
[----:B-1----:R-:W-:Y:S04]  /*1520*/  STG.E desc[UR6][R6.64], R29 ;  /* 0x0000001d06007986 */ /* 0x002fe8000c101906 */
[----:B--2---:R-:W-:Y:S04]  /*1530*/  STG.E desc[UR6][R6.64+0x4], R22 ;  /* 0x0000041606007986 */ /* 0x004fe8000c101906 */
[----:B---3--:R1:W-:Y:S04]  /*1540*/  STG.E desc[UR6][R6.64+0x8], R24 ;  /* 0x0000081806007986 */ /* 0x0083e8000c101906 */
[----:B----4-:R-:W-:Y:S04]  /*1550*/  STG.E desc[UR6][R8.64], R23 ;  /* 0x0000001708007986 */ /* 0x010fe8000c101906 */
[----:B-----5:R-:W-:Y:S04]  /*1560*/  STG.E desc[UR6][R8.64+0x4], R25 ;  /* 0x0000041908007986 */ /* 0x020fe8000c101906 */
[----:B------:R-:W-:Y:S01]  /*1570*/  STG.E desc[UR6][R8.64+0x8], R27 ;  /* 0x0000081b08007986 */ /* 0x000fe2000c101906 */
[----:B-1----:R-:W-:-:S03]  /*1580*/  VIADD R7, R13, 0x8 ;  /* 0x000000080d077836 */ /* 0x002fc60000000000 */
[----:B------:R-:W1:Y:S01]  /*1590*/  LDS R23, [R10+0x28] ;  /* 0x000028000a177984 */ /* 0x000e620000000800 */
[----:B------:R-:W-:-:S03]  /*15a0*/  IMAD.WIDE R6, R7, 0x4, R4 ;  /* 0x0000000407067825 */ /* 0x000fc600078e0204 */
[----:B------:R-:W2:Y:S04]  /*15b0*/  LDS R25, [R10+0x2c] ;  /* 0x00002c000a197984 */ /* 0x000ea80000000800 */
[----:B------:R-:W3:Y:S04]  /*15c0*/  LDS R27, [R10+0x30] ;  /* 0x000030000a1b7984 */ /* 0x000ee80000000800 */
[----:B------:R-:W4:Y:S04]  /*15d0*/  LDS R29, [R10+0x34] ;  /* 0x000034000a1d7984 */ /* 0x000f280000000800 */
[----:B------:R-:W5:Y:S04]  /*15e0*/  LDS R22, [R10+0x38] ;  /* 0x000038000a167984 */ /* 0x000f680000000800 */
[----:B------:R-:W5:Y:S04]  /*15f0*/  LDS R24, [R10+0x3c] ;  /* 0x00003c000a187984 */ /* 0x000f680000000800 */
[----:B------:R1:W-:Y:S04]  /*1600*/  STG.E desc[UR6][R8.64+0xc], R26 ;  /* 0x00000c1a08007986 */ /* 0x0003e8000c101906 */
[----:B0-----:R0:W-:Y:S04]  /*1610*/  STG.E desc[UR6][R6.64+0x4], R11 ;  /* 0x0000040b06007986 */ /* 0x0011e8000c101906 */
[----:B------:R2:W-:Y:S01]  /*1620*/  STG.E desc[UR6][R6.64], R28 ;  /* 0x0000001c06007986 */ /* 0x0005e2000c101906 */
[C---:B-1----:R-:W-:Y:S01]  /*1630*/  IADD3 R26, PT, PT, R13.reuse, 0xc, RZ ;  /* 0x0000000c0d1a7810 */ /* 0x042fe20007ffe0ff */
[----:B------:R-:W-:-:S02]  /*1640*/  VIADD R13, R13, 0x10 ;  /* 0x000000100d0d7836 */ /* 0x000fc40000000000 */
[----:B------:R1:W-:Y:S02]  /*1650*/  STG.E desc[UR6][R6.64+0x8], R23 ;  /* 0x0000081706007986 */ /* 0x0003e4000c101906 */
[----:B0-----:R-:W-:Y:S02]  /*1660*/  IMAD.WIDE R10, R26, 0x4, R4 ;  /* 0x000000041a0a7825 */ /* 0x001fe400078e0204 */
[----:B--2---:R1:W-:Y:S04]  /*1670*/  STG.E desc[UR6][R6.64+0xc], R25 ;  /* 0x00000c1906007986 */ /* 0x0043e8000c101906 */
[----:B---3--:R1:W-:Y:S04]  /*1680*/  STG.E desc[UR6][R10.64], R27 ;  /* 0x0000001b0a007986 */ /* 0x0083e8000c101906 */
[----:B----4-:R1:W-:Y:S04]  /*1690*/  STG.E desc[UR6][R10.64+0x4], R29 ;  /* 0x0000041d0a007986 */ /* 0x0103e8000c101906 */
[----:B-----5:R1:W-:Y:S04]  /*16a0*/  STG.E desc[UR6][R10.64+0x8], R22 ;  /* 0x000008160a007986 */ /* 0x0203e8000c101906 */
[----:B------:R1:W-:Y:S01]  /*16b0*/  STG.E desc[UR6][R10.64+0xc], R24 ;  /* 0x00000c180a007986 */ /* 0x0003e2000c101906 */
[----:B------:R-:W-:Y:S05]  /*16c0*/  @!P1 BRA `(.L_x_19) ;  /* 0xfffffffc00509947 */ /* 0x000fea000383ffff */
.L_x_18:
[----:B------:R-:W-:-:S05]  /*16d0*/  IMAD.IADD R4, R16, 0x1, -R19 ;  /* 0x0000000110047824 */ /* 0x000fca00078e0a13 */
[----:B------:R-:W-:-:S13]  /*16e0*/  ISETP.GT.AND P1, PT, R4, 0x4, PT ;  /* 0x000000040400780c */ /* 0x000fda0003f24270 */
[----:B------:R-:W-:Y:S05]  /*16f0*/  @!P1 BRA `(.L_x_20) ;  /* 0x00000000006c9947 */ /* 0x000fea0003800000 */
[----:B------:R-:W0:Y:S01]  /*1700*/  S2R R5, SR_CgaCtaId ;  /* 0x0000000000057919 */ /* 0x000e220000008800 */
[----:B------:R-:W-:Y:S01]  /*1710*/  MOV R4, 0x400 ;  /* 0x0000040000047802 */ /* 0x000fe20000000f00 */
[----:B-1----:R-:W1:Y:S01]  /*1720*/  LDC.64 R6, c[0x0][0x388] ;  /* 0x0000e200ff067b82 */ /* 0x002e620000000a00 */
[----:B------:R-:W-:Y:S01]  /*1730*/  VIADD R27, R13, 0x4 ;  /* 0x000000040d1b7836 */ /* 0x000fe20000000000 */
[----:B------:R-:W-:Y:S02]  /*1740*/  PLOP3.LUT P0, PT, PT, PT, PT, 0x8, 0x80 ;  /* 0x000000000080781c */ /* 0x000fe40003f0e170 */
[----:B0-----:R-:W-:-:S05]  /*1750*/  LEA R4, R5, R4, 0x18 ;  /* 0x0000000405047211 */ /* 0x001fca00078ec0ff */
[----:B------:R-:W-:Y:S02]  /*1760*/  IMAD R8, R19, 0x4, R4 ;  /* 0x0000000413087824 */ /* 0x000fe400078e0204 */
[C-C-:B-1----:R-:W-:Y:S01]  /*1770*/  IMAD.WIDE R4, R13.reuse, 0x4, R6.reuse ;  /* 0x000000040d047825 */ /* 0x142fe200078e0206 */
[----:B------:R-:W-:Y:S02]  /*1780*/  IADD3 R13, PT, PT, R13, 0x8, RZ ;  /* 0x000000080d0d7810 */ /* 0x000fe40007ffe0ff */
[----:B------:R-:W0:Y:S01]  /*1790*/  LDS R9, [R8] ;  /* 0x0000000008097984 */ /* 0x000e220000000800 */
[----:B------:R-:W-:-:S03]  /*17a0*/  IMAD.WIDE R6, R27, 0x4, R6 ;  /* 0x000000041b067825 */ /* 0x000fc600078e0206 */
[----:B------:R-:W1:Y:S01]  /*17b0*/  LDS R11, [R8+0x4] ;  /* 0x00000400080b7984 */ /* 0x000e620000000800 */
[----:B------:R-:W-:-:S03]  /*17c0*/  VIADD R19, R19, 0x8 ;  /* 0x0000000813137836 */ /* 0x000fc60000000000 */
[----:B------:R-:W2:Y:S04]  /*17d0*/  LDS R23, [R8+0x8] ;  /* 0x0000080008177984 */ /* 0x000ea80000000800 */
[----:B------:R-:W3:Y:S04]  /*17e0*/  LDS R25, [R8+0xc] ;  /* 0x00000c0008197984 */ /* 0x000ee80000000800 */
[----:B------:R-:W4:Y:S04]  /*17f0*/  LDS R29, [R8+0x10] ;  /* 0x00001000081d7984 */ /* 0x000f280000000800 */
[----:B------:R-:W5:Y:S04]  /*1800*/  LDS R10, [R8+0x14] ;  /* 0x00001400080a7984 */ /* 0x000f680000000800 */
[----:B------:R-:W5:Y:S04]  /*1810*/  LDS R14, [R8+0x18] ;  /* 0x00001800080e7984 */ /* 0x000f680000000800 */
[----:B------:R-:W5:Y:S04]  /*1820*/  LDS R18, [R8+0x1c] ;  /* 0x00001c0008127984 */ /* 0x000f680000000800 */
[----:B0-----:R0:W-:Y:S04]  /*1830*/  STG.E desc[UR6][R4.64], R9 ;  /* 0x0000000904007986 */ /* 0x0011e8000c101906 */
[----:B-1----:R0:W-:Y:S04]  /*1840*/  STG.E desc[UR6][R4.64+0x4], R11 ;  /* 0x0000040b04007986 */ /* 0x0021e8000c101906 */
[----:B--2---:R0:W-:Y:S04]  /*1850*/  STG.E desc[UR6][R4.64+0x8], R23 ;  /* 0x0000081704007986 */ /* 0x0041e8000c101906 */
[----:B---3--:R0:W-:Y:S04]  /*1860*/  STG.E desc[UR6][R4.64+0xc], R25 ;  /* 0x00000c1904007986 */ /* 0x0081e8000c101906 */
[----:B----4-:R0:W-:Y:S04]  /*1870*/  STG.E desc[UR6][R6.64], R29 ;  /* 0x0000001d06007986 */ /* 0x0101e8000c101906 */
[----:B-----5:R0:W-:Y:S04]  /*1880*/  STG.E desc[UR6][R6.64+0x4], R10 ;  /* 0x0000040a06007986 */ /* 0x0201e8000c101906 */
[----:B------:R0:W-:Y:S04]  /*1890*/  STG.E desc[UR6][R6.64+0x8], R14 ;  /* 0x0000080e06007986 */ /* 0x0001e8000c101906 */
[----:B------:R0:W-:Y:S02]  /*18a0*/  STG.E desc[UR6][R6.64+0xc], R18 ;  /* 0x00000c1206007986 */ /* 0x0001e4000c101906 */
.L_x_20:
[----:B------:R-:W-:-:S13]  /*18b0*/  ISETP.EQ.AND P1, PT, R19, R16, PT ;  /* 0x000000101300720c */ /* 0x000fda0003f22270 */
[----:B------:R-:W-:Y:S05]  /*18c0*/  @!P0 BRA P1, `(.L_x_15) ;  /* 0x0000000000488947 */ /* 0x000fea0000800000 */
.L_x_17:
[----:B01----:R-:W0:Y:S01]  /*18d0*/  S2R R7, SR_CgaCtaId ;  /* 0x0000000000077919 */ /* 0x003e220000008800 */
[----:B--2---:R-:W1:Y:S01]  /*18e0*/  LDC.64 R4, c[0x0][0x388] ;  /* 0x0000e200ff047b82 */ /* 0x004e620000000a00 */
[----:B------:R-:W-:-:S04]  /*18f0*/  MOV R6, 0x400 ;  /* 0x0000040000067802 */ /* 0x000fc80000000f00 */
[----:B0-----:R-:W-:-:S07]  /*1900*/  LEA R8, R7, R6, 0x18 ;  /* 0x0000000607087211 */ /* 0x001fce00078ec0ff */
.L_x_21:
[C---:B------:R-:W-:Y:S02]  /*1910*/  IMAD R10, R19.reuse, 0x4, R8 ;  /* 0x00000004130a7824 */ /* 0x040fe400078e0208 */
[----:B------:R-:W-:Y:S02]  /*1920*/  VIADD R19, R19, 0x4 ;  /* 0x0000000413137836 */ /* 0x000fe40000000000 */
[----:B-1--4-:R-:W-:Y:S01]  /*1930*/  IMAD.WIDE R6, R13, 0x4, R4 ;  /* 0x000000040d067825 */ /* 0x012fe200078e0204 */
[----:B------:R-:W0:Y:S02]  /*1940*/  LDS R9, [R10] ;  /* 0x000000000a097984 */ /* 0x000e240000000800 */
[----:B------:R-:W-:Y:S01]  /*1950*/  ISETP.NE.AND P0, PT, R19, R16, PT ;  /* 0x000000101300720c */ /* 0x000fe20003f05270 */
[----:B------:R-:W-:Y:S01]  /*1960*/  VIADD R13, R13, 0x4 ;  /* 0x000000040d0d7836 */ /* 0x000fe20000000000 */
[----:B------:R-:W1:Y:S04]  /*1970*/  LDS R11, [R10+0x4] ;  /* 0x000004000a0b7984 */ /* 0x000e680000000800 */
[----:B------:R-:W2:Y:S04]  /*1980*/  LDS R23, [R10+0x8] ;  /* 0x000008000a177984 */ /* 0x000ea80000000800 */
[----:B------:R-:W3:Y:S04]  /*1990*/  LDS R25, [R10+0xc] ;  /* 0x00000c000a197984 */ /* 0x000ee80000000800 */
[----:B0-----:R4:W-:Y:S04]  /*19a0*/  STG.E desc[UR6][R6.64], R9 ;  /* 0x0000000906007986 */ /* 0x0019e8000c101906 */
[----:B-1----:R4:W-:Y:S04]  /*19b0*/  STG.E desc[UR6][R6.64+0x4], R11 ;  /* 0x0000040b06007986 */ /* 0x0029e8000c101906 */
[----:B--2---:R4:W-:Y:S04]  /*19c0*/  STG.E desc[UR6][R6.64+0x8], R23 ;  /* 0x0000081706007986 */ /* 0x0049e8000c101906 */
[----:B---3--:R4:W-:Y:S01]  /*19d0*/  STG.E desc[UR6][R6.64+0xc], R25 ;  /* 0x00000c1906007986 */ /* 0x0089e2000c101906 */
[----:B------:R-:W-:Y:S05]  /*19e0*/  @P0 BRA `(.L_x_21) ;  /* 0xfffffffc00c80947 */ /* 0x000fea000383ffff */
.L_x_15:
[----:B------:R-:W-:Y:S01]  /*19f0*/  ISETP.GE.AND P0, PT, R12, R15, PT ;  /* 0x0000000f0c00720c */ /* 0x000fe20003f06270 */
[----:B0-----:R-:W-:-:S12]  /*1a00*/  IMAD.MOV.U32 R18, RZ, RZ, R13 ;  /* 0x000000ffff127224 */ /* 0x001fd800078e000d */
[----:B------:R-:W-:Y:S05]  /*1a10*/  @P0 BRA `(.L_x_22) ;  /* 0x00000008001c0947 */ /* 0x000fea0003800000 */
[C---:B--2---:R-:W-:Y:S01]  /*1a20*/  IADD3 R4, PT, PT, -R12.reuse, R15, RZ ;  /* 0x0000000f0c047210 */ /* 0x044fe20007ffe1ff */
[----:B------:R-:W-:Y:S02]  /*1a30*/  IMAD.IADD R5, R12, 0x1, -R15 ;  /* 0x000000010c057824 */ /* 0x000fe400078e0a0f */
[----:B------:R-:W-:Y:S01]  /*1a40*/  IMAD.MOV.U32 R14, RZ, RZ, R12 ;  /* 0x000000ffff0e7224 */ /* 0x000fe200078e000c */
[----:B-1-34-:R-:W-:Y:S01]  /*1a50*/  LOP3.LUT P1, R6, R4, 0x3, RZ, 0xc0, !PT ;  /* 0x0000000304067812 */ /* 0x01afe2000782c0ff */
[----:B------:R-:W-:Y:S01]  /*1a60*/  IMAD.MOV.U32 R18, RZ, RZ, R13 ;  /* 0x000000ffff127224 */ /* 0x000fe200078e000d */
[----:B------:R-:W-:-:S11]  /*1a70*/  ISETP.GT.U32.AND P0, PT, R5, -0x4, PT ;  /* 0xfffffffc0500780c */ /* 0x000fd60003f04070 */
[----:B------:R-:W-:Y:S05]  /*1a80*/  @!P1 BRA `(.L_x_23) ;  /* 0x0000000000549947 */ /* 0x000fea0003800000 */
[----:B------:R-:W0:Y:S01]  /*1a90*/  S2R R5, SR_CgaCtaId ;  /* 0x0000000000057919 */ /* 0x000e220000008800 */
[----:B------:R-:W-:Y:S01]  /*1aa0*/  MOV R4, 0x400 ;  /* 0x0000040000047802 */ /* 0x000fe20000000f00 */
[----:B------:R-:W-:Y:S01]  /*1ab0*/  VIADD R14, R12, 0x1 ;  /* 0x000000010c0e7836 */ /* 0x000fe20000000000 */
[----:B------:R-:W-:Y:S02]  /*1ac0*/  ISETP.NE.AND P1, PT, R6, 0x1, PT ;  /* 0x000000010600780c */ /* 0x000fe40003f25270 */
[----:B------:R-:W-:Y:S02]  /*1ad0*/  IADD3 R18, PT, PT, R13, 0x1, RZ ;  /* 0x000000010d127810 */ /* 0x000fe40007ffe0ff */
[----:B0-----:R-:W-:-:S05]  /*1ae0*/  LEA R5, R5, R4, 0x18 ;  /* 0x0000000405057211 */ /* 0x001fca00078ec0ff */
[----:B------:R-:W-:Y:S02]  /*1af0*/  IMAD R8, R12, 0x4, R5 ;  /* 0x000000040c087824 */ /* 0x000fe400078e0205 */
[----:B------:R-:W0:Y:S03]  /*1b00*/  LDC.64 R4, c[0x0][0x388] ;  /* 0x0000e200ff047b82 */ /* 0x000e260000000a00 */
[----:B------:R-:W1:Y:S01]  /*1b10*/  LDS R7, [R8+0x400] ;  /* 0x0004000008077984 */ /* 0x000e620000000800 */
        /* <DEDUP_REMOVED lines=8> */
[----:B------:R-:W-:Y:S02]  /*1ba0*/  @P1 VIADD R18, R13, 0x3 ;  /* 0x000000030d121836 */ /* 0x000fe40000000000 */
[----:B------:R-:W-:Y:S01]  /*1bb0*/  @P1 VIADD R14, R12, 0x3 ;  /* 0x000000030c0e1836 */ /* 0x000fe20000000000 */
[----:B0-----:R2:W-:Y:S04]  /*1bc0*/  STG.E desc[UR6][R4.64+0x4], R7 ;  /* 0x0000040704007986 */ /* 0x0015e8000c101906 */
[----:B-1----:R2:W-:Y:S02]  /*1bd0*/  @P1 STG.E desc[UR6][R4.64+0x8], R9 ;  /* 0x0000080904001986 */ /* 0x0025e4000c101906 */
.L_x_23:
        /* <DEDUP_REMOVED lines=9> */
[----:B------:R-:W-:Y:S02]  /*1c70*/  MOV R19, 0x400 ;  /* 0x0000040000137802 */ /* 0x000fe40000000f00 */
[----:B------:R-:W-:Y:S02]  /*1c80*/  PLOP3.LUT P0, PT, PT, PT, PT, 0x8, 0x80 ;  /* 0x000000000080781c */ /* 0x000fe40003f0e170 */
[----:B------:R-:W-:Y:S02]  /*1c90*/  IADD3 R13, PT, PT, R15, -0xc, RZ ;  /* 0xfffffff40f0d7810 */ /* 0x000fe40007ffe0ff */
[----:B0-----:R-:W-:-:S09]  /*1ca0*/  LEA R19, R6, R19, 0x18 ;  /* 0x0000001306137211 */ /* 0x001fd200078ec0ff */
.L_x_26:
[----:B------:R-:W-:Y:S02]  /*1cb0*/  IMAD R28, R14, 0x4, R19 ;  /* 0x000000040e1c7824 */ /* 0x000fe400078e0213 */
[C---:B------:R-:W-:Y:S02]  /*1cc0*/  VIADD R7, R18.reuse, 0x4 ;  /* 0x0000000412077836 */ /* 0x040fe40000000000 */
[--C-:B-1----:R-:W-:Y:S01]  /*1cd0*/  IMAD.WIDE R8, R18, 0x4, R4.reuse ;  /* 0x0000000412087825 */ /* 0x102fe200078e0204 */
[----:B------:R-:W0:Y:S03]  /*1ce0*/  LDS R27, [R28+0x400] ;  /* 0x000400001c1b7984 */ /* 0x000e260000000800 */
[----:B------:R-:W-:Y:S01]  /*1cf0*/  IMAD.WIDE R6, R7, 0x4, R4 ;  /* 0x0000000407067825 */ /* 0x000fe200078e0204 */
[----:B------:R-:W1:Y:S03]  /*1d00*/  LDS R12, [R28+0x404] ;  /* 0x000404001c0c7984 */ /* 0x000e660000000800 */
[----:B------:R-:W-:Y:S01]  /*1d10*/  VIADD R14, R14, 0x10 ;  /* 0x000000100e0e7836 */ /* 0x000fe20000000000 */
[----:B------:R-:W2:Y:S04]  /*1d20*/  LDS R24, [R28+0x408] ;  /* 0x000408001c187984 */ /* 0x000ea80000000800 */
[----:B------:R-:W3:Y:S01]  /*1d30*/  LDS R23, [R28+0x40c] ;  /* 0x00040c001c177984 */ /* 0x000ee20000000800 */
[----:B------:R-:W-:-:S03]  /*1d40*/  ISETP.GE.AND P1, PT, R14, R13, PT ;  /* 0x0000000d0e00720c */ /* 0x000fc60003f26270 */
[----:B------:R-:W4:Y:S04]  /*1d50*/  LDS R25, [R28+0x410] ;  /* 0x000410001c197984 */ /* 0x000f280000000800 */
[----:B------:R-:W5:Y:S04]  /*1d60*/  LDS R29, [R28+0x414] ;  /* 0x000414001c1d7984 */ /* 0x000f680000000800 */
[----:B------:R-:W5:Y:S04]  /*1d70*/  LDS R11, [R28+0x41c] ;  /* 0x00041c001c0b7984 */ /* 0x000f680000000800 */
[----:B------:R-:W5:Y:S04]  /*1d80*/  LDS R26, [R28+0x418] ;  /* 0x000418001c1a7984 */ /* 0x000f680000000800 */
[----:B------:R-:W5:Y:S04]  /*1d90*/  LDS R10, [R28+0x420] ;  /* 0x000420001c0a7984 */ /* 0x000f680000000800 */
[----:B------:R-:W-:Y:S04]  /*1da0*/  LDS R22, [R28+0x438] ;  /* 0x000438001c167984 */ /* 0x000fe80000000800 */
[----:B0-----:R-:W-:Y:S04]  /*1db0*/  STG.E desc[UR6][R8.64], R27 ;  /* 0x0000001b08007986 */ /* 0x001fe8000c101906 */
[----:B-1----:R-:W-:Y:S04]  /*1dc0*/  STG.E desc[UR6][R8.64+0x4], R12 ;  /* 0x0000040c08007986 */ /* 0x002fe8000c101906 */
[----:B--2---:R-:W-:Y:S04]  /*1dd0*/  STG.E desc[UR6][R8.64+0x8], R24 ;  /* 0x0000081808007986 */ /* 0x004fe8000c101906 */
[----:B---3--:R0:W-:Y:S04]  /*1de0*/  STG.E desc[UR6][R8.64+0xc], R23 ;  /* 0x00000c1708007986 */ /* 0x0081e8000c101906 */
[----:B----4-:R-:W-:Y:S04]  /*1df0*/  STG.E desc[UR6][R6.64], R25 ;  /* 0x0000001906007986 */ /* 0x010fe8000c101906 */
[----:B-----5:R-:W-:Y:S04]  /*1e00*/  STG.E desc[UR6][R6.64+0x4], R29 ;  /* 0x0000041d06007986 */ /* 0x020fe8000c101906 */
[----:B------:R-:W1:Y:S01]  /*1e10*/  LDS R23, [R28+0x424] ;  /* 0x000424001c177984 */ /* 0x000e620000000800 */
[----:B0-----:R-:W-:-:S03]  /*1e20*/  VIADD R9, R18, 0x8 ;  /* 0x0000000812097836 */ /* 0x001fc60000000000 */
[----:B------:R-:W0:Y:S01]  /*1e30*/  LDS R25, [R28+0x428] ;  /* 0x000428001c197984 */ /* 0x000e220000000800 */
[----:B------:R-:W-:-:S03]  /*1e40*/  IMAD.WIDE R8, R9, 0x4, R4 ;  /* 0x0000000409087825 */ /* 0x000fc600078e0204 */
[----:B------:R-:W2:Y:S04]  /*1e50*/  LDS R27, [R28+0x42c] ;  /* 0x00042c001c1b7984 */ /* 0x000ea80000000800 */
[----:B------:R-:W3:Y:S04]  /*1e60*/  LDS R29, [R28+0x430] ;  /* 0x000430001c1d7984 */ /* 0x000ee80000000800 */
[----:B------:R-:W4:Y:S04]  /*1e70*/  LDS R12, [R28+0x434] ;  /* 0x000434001c0c7984 */ /* 0x000f280000000800 */
[----:B------:R-:W5:Y:S04]  /*1e80*/  LDS R24, [R28+0x43c] ;  /* 0x00043c001c187984 */ /* 0x000f680000000800 */
[----:B------:R1:W-:Y:S04]  /*1e90*/  STG.E desc[UR6][R6.64+0xc], R11 ;  /* 0x00000c0b06007986 */ /* 0x0003e8000c101906 */
[----:B------:R-:W-:Y:S04]  /*1ea0*/  STG.E desc[UR6][R6.64+0x8], R26 ;  /* 0x0000081a06007986 */ /* 0x000fe8000c101906 */
[----:B------:R0:W-:Y:S01]  /*1eb0*/  STG.E desc[UR6][R8.64], R10 ;  /* 0x0000000a08007986 */ /* 0x0001e2000c101906 */
[C---:B-1----:R-:W-:Y:S01]  /*1ec0*/  VIADD R11, R18.reuse, 0xc ;  /* 0x0000000c120b7836 */ /* 0x042fe20000000000 */
[----:B------:R-:W-:-:S02]  /*1ed0*/  IADD3 R18, PT, PT, R18, 0x10, RZ ;  /* 0x0000001012127810 */ /* 0x000fc40007ffe0ff */
[----:B------:R1:W-:Y:S01]  /*1ee0*/  STG.E desc[UR6][R8.64+0x4], R23 ;  /* 0x0000041708007986 */ /* 0x0003e2000c101906 */
[----:B0-----:R-:W-:-:S03]  /*1ef0*/  IMAD.WIDE R10, R11, 0x4, R4 ;  /* 0x000000040b0a7825 */ /* 0x001fc600078e0204 */
[----:B------:R1:W-:Y:S04]  /*1f00*/  STG.E desc[UR6][R8.64+0x8], R25 ;  /* 0x0000081908007986 */ /* 0x0003e8000c101906 */
[----:B--2---:R1:W-:Y:S04]  /*1f10*/  STG.E desc[UR6][R8.64+0xc], R27 ;  /* 0x00000c1b08007986 */ /* 0x0043e8000c101906 */
[----:B---3--:R1:W-:Y:S04]  /*1f20*/  STG.E desc[UR6][R10.64], R29 ;  /* 0x0000001d0a007986 */ /* 0x0083e8000c101906 */
[----:B----4-:R1:W-:Y:S04]  /*1f30*/  STG.E desc[UR6][R10.64+0x4], R12 ;  /* 0x0000040c0a007986 */ /* 0x0103e8000c101906 */
[----:B------:R1:W-:Y:S04]  /*1f40*/  STG.E desc[UR6][R10.64+0x8], R22 ;  /* 0x000008160a007986 */ /* 0x0003e8000c101906 */
[----:B-----5:R1:W-:Y:S01]  /*1f50*/  STG.E desc[UR6][R10.64+0xc], R24 ;  /* 0x00000c180a007986 */ /* 0x0203e2000c101906 */
[----:B------:R-:W-:Y:S05]  /*1f60*/  @!P1 BRA `(.L_x_26) ;  /* 0xfffffffc00509947 */ /* 0x000fea000383ffff */
.L_x_25:
[----:B------:R-:W-:-:S05]  /*1f70*/  IMAD.IADD R4, R15, 0x1, -R14 ;  /* 0x000000010f047824 */ /* 0x000fca00078e0a0e */
[----:B------:R-:W-:-:S13]  /*1f80*/  ISETP.GT.AND P1, PT, R4, 0x4, PT ;  /* 0x000000040400780c */ /* 0x000fda0003f24270 */
[----:B------:R-:W-:Y:S05]  /*1f90*/  @!P1 BRA `(.L_x_27) ;  /* 0x00000000006c9947 */ /* 0x000fea0003800000 */
[----:B------:R-:W0:Y:S01]  /*1fa0*/  S2R R5, SR_CgaCtaId ;  /* 0x0000000000057919 */ /* 0x000e220000008800 */
[----:B------:R-:W-:Y:S01]  /*1fb0*/  MOV R4, 0x400 ;  /* 0x0000040000047802 */ /* 0x000fe20000000f00 */
[----:B------:R-:W2:Y:S01]  /*1fc0*/  LDC.64 R6, c[0x0][0x388] ;  /* 0x0000e200ff067b82 */ /* 0x000ea20000000a00 */
[----:B-1----:R-:W-:Y:S01]  /*1fd0*/  VIADD R23, R18, 0x4 ;  /* 0x0000000412177836 */ /* 0x002fe20000000000 */
[----:B------:R-:W-:Y:S02]  /*1fe0*/  PLOP3.LUT P0, PT, PT, PT, PT, 0x8, 0x80 ;  /* 0x000000000080781c */ /* 0x000fe40003f0e170 */
[----:B0-----:R-:W-:-:S05]  /*1ff0*/  LEA R5, R5, R4, 0x18 ;  /* 0x0000000405057211 */ /* 0x001fca00078ec0ff */
[----:B------:R-:W-:Y:S02]  /*2000*/  IMAD R8, R14, 0x4, R5 ;  /* 0x000000040e087824 */ /* 0x000fe400078e0205 */
[----:B--2---:R-:W-:-:S03]  /*2010*/  IMAD.WIDE R4, R18, 0x4, R6 ;  /* 0x0000000412047825 */ /* 0x004fc600078e0206 */
[----:B------:R-:W0:Y:S01]  /*2020*/  LDS R9, [R8+0x400] ;  /* 0x0004000008097984 */ /* 0x000e220000000800 */
[----:B------:R-:W-:-:S03]  /*2030*/  IMAD.WIDE R6, R23, 0x4, R6 ;  /* 0x0000000417067825 */ /* 0x000fc600078e0206 */
[----:B------:R-:W1:Y:S01]  /*2040*/  LDS R11, [R8+0x404] ;  /* 0x00040400080b7984 */ /* 0x000e620000000800 */
[----:B------:R-:W-:Y:S02]  /*2050*/  VIADD R18, R18, 0x8 ;  /* 0x0000000812127836 */ /* 0x000fe40000000000 */
[----:B------:R-:W-:Y:S01]  /*2060*/  VIADD R14, R14, 0x8 ;  /* 0x000000080e0e7836 */ /* 0x000fe20000000000 */
        /* <DEDUP_REMOVED lines=14> */
.L_x_27:
[----:B------:R-:W-:-:S13]  /*2150*/  ISETP.NE.OR P0, PT, R14, R15, P0 ;  /* 0x0000000f0e00720c */ /* 0x000fda0000705670 */
[----:B------:R-:W-:Y:S05]  /*2160*/  @!P0 BRA `(.L_x_22) ;  /* 0x0000000000488947 */ /* 0x000fea0003800000 */
.L_x_24:
[----:B0-2---:R-:W1:Y:S01]  /*2170*/  S2R R7, SR_CgaCtaId ;  /* 0x0000000000077919 */ /* 0x005e620000008800 */
[----:B------:R-:W0:Y:S01]  /*2180*/  LDC.64 R4, c[0x0][0x388] ;  /* 0x0000e200ff047b82 */ /* 0x000e220000000a00 */
[----:B------:R-:W-:-:S04]  /*2190*/  MOV R6, 0x400 ;  /* 0x0000040000067802 */ /* 0x000fc80000000f00 */
[----:B-1----:R-:W-:-:S07]  /*21a0*/  LEA R23, R7, R6, 0x18 ;  /* 0x0000000607177211 */ /* 0x002fce00078ec0ff */
.L_x_28:
[C---:B------:R-:W-:Y:S01]  /*21b0*/  LEA R8, R14.reuse, R23, 0x2 ;  /* 0x000000170e087211 */ /* 0x040fe200078e10ff */
[----:B------:R-:W-:Y:S02]  /*21c0*/  VIADD R14, R14, 0x4 ;  /* 0x000000040e0e7836 */ /* 0x000fe40000000000 */
[----:B0-----:R-:W-:Y:S02]  /*21d0*/  IMAD.WIDE R6, R18, 0x4, R4 ;  /* 0x0000000412067825 */ /* 0x001fe400078e0204 */
[----:B------:R-:W0:Y:S01]  /*21e0*/  LDS R9, [R8+0x400] ;  /* 0x0004000008097984 */ /* 0x000e220000000800 */
[----:B------:R-:W-:Y:S01]  /*21f0*/  ISETP.NE.AND P0, PT, R14, R15, PT ;  /* 0x0000000f0e00720c */ /* 0x000fe20003f05270 */
[----:B------:R-:W-:Y:S02]  /*2200*/  VIADD R18, R18, 0x4 ;  /* 0x0000000412127836 */ /* 0x000fe40000000000 */
        /* <DEDUP_REMOVED lines=8> */
.L_x_22:
[----:B------:R-:W-:Y:S02]  /*2290*/  IMAD.IADD R17, R15, 0x1, R17 ;  /* 0x000000010f117824 */ /* 0x000fe400078e0211 */
[----:B------:R-:W-:-:S03]  /*22a0*/  IMAD.IADD R3, R16, 0x1, R3 ;  /* 0x0000000110037824 */ /* 0x000fc600078e0203 */
[----:B------:R-:W-:Y:S02]  /*22b0*/  ISETP.GE.AND P1, PT, R17, R0, PT ;  /* 0x000000001100720c */ /* 0x000fe40003f26270 */
[CC--:B------:R-:W-:Y:S02]  /*22c0*/  ISETP.LT.AND P0, PT, R3.reuse, R2.reuse, PT ;  /* 0x000000020300720c */ /* 0x0c0fe40003f01270 */
[----:B------:R-:W-:Y:S02]  /*22d0*/  ISETP.LT.OR P2, PT, R3, R2, !P1 ;  /* 0x000000020300720c */ /* 0x000fe40004f41670 */
[----:B------:R-:W-:-:S11]  /*22e0*/  PLOP3.LUT P1, PT, P1, PT, PT, 0x8, 0x80 ;  /* 0x000000000080781c */ /* 0x000fd60000f2e170 */
[----:B------:R-:W-:Y:S05]  /*22f0*/  @P2 BRA `(.L_x_29) ;  /* 0xffffffdc009c2947 */ /* 0x000fea000383ffff */
[----:B------:R-:W-:Y:S05]  /*2300*/  EXIT ;  /* 0x000000000000794d */ /* 0x000fea0003800000 */
.L_x_30:
[----:B------:R-:W-:-:S00]  /*2310*/  BRA `(.L_x_30) ;  /* 0xfffffffc00fc7947 */ /* 0x000fc0000383ffff */
[----:B------:R-:W-:-:S00]  /*2320*/  NOP ;  /* 0x0000000000007918 */ /* 0x000fc00000000000 */
        /* <DEDUP_REMOVED lines=13> */
.L_x_41:


//--------------------- .text._Z18bubble_sort_chunksPKiPii --------------------------
	.section	.text._Z18bubble_sort_chunksPKiPii,"ax",@progbits
	.align	128
        .global         _Z18bubble_sort_chunksPKiPii
        .type           _Z18bubble_sort_chunksPKiPii,@function
        .size           _Z18bubble_sort_chunksPKiPii,(.L_x_42 - _Z18bubble_sort_chunksPKiPii)
        .other          _Z18bubble_sort_chunksPKiPii,@"STO_CUDA_ENTRY STV_DEFAULT"
_Z18bubble_sort_chunksPKiPii:
.text._Z18bubble_sort_chunksPKiPii:
[----:B------:R-:W0:Y:S08]  /*0000*/  LDC R1, c[0x0][0x37c] ;  /* 0x0000df00ff017b82 */ /* 0x000e300000000800 */
[----:B------:R-:W1:Y:S01]  /*0010*/  S2UR UR5, SR_CTAID.X ;  /* 0x00000000000579c3 */ /* 0x000e620000002500 */
[----:B0-----:R-:W-:-:S07]  /*0020*/  VIADD R1, R1, 0xfffffc00 ;  /* 0xfffffc0001017836 */ /* 0x001fce0000000000 */
[----:B------:R-:W0:Y:S01]  /*0030*/  LDC R0, c[0x0][0x390] ;  /* 0x0000e400ff007b82 */ /* 0x000e220000000800 */
[----:B-1----:R-:W-:-:S06]  /*0040*/  USHF.L.U32 UR5, UR5, 0x8, URZ ;  /* 0x0000000805057899 */ /* 0x002fcc00080006ff */
[----:B0-----:R-:W-:-:S13]  /*0050*/  ISETP.LE.AND P0, PT, R0, UR5, PT ;  /* 0x0000000500007c0c */ /* 0x001fda000bf03270 */
[----:B------:R-:W-:Y:S05]  /*0060*/  @P0 EXIT ;  /* 0x000000000000094d */ /* 0x000fea0003800000 */
[----:B------:R-:W0:Y:S01]  /*0070*/  LDC.64 R2, c[0x0][0x380] ;  /* 0x0000e000ff027b82 */ /* 0x000e220000000a00 */
[----:B------:R-:W-:Y:S01]  /*0080*/  IMAD.MOV.U32 R0, RZ, RZ, RZ ;  /* 0x000000ffff007224 */ /* 0x000fe200078e00ff */
[----:B------:R-:W1:Y:S01]  /*0090*/  LDCU.64 UR10, c[0x0][0x358] ;  /* 0x00006b00ff0a77ac */ /* 0x000e620008000a00 */
[----:B------:R-:W2:Y:S05]  /*00a0*/  LDCU UR4, c[0x0][0x390] ;  /* 0x00007200ff0477ac */ /* 0x000eaa0008000800 */
.L_x_31:
[----:B0-----:R-:W-:Y:S02]  /*00b0*/  VIADD R11, R0, UR5 ;  /* 0x00000005000b7c36 */ /* 0x001fe40008000000 */
[----:B------:R-:W-:Y:S02]  /*00c0*/  IMAD.MOV.U32 R9, RZ, RZ, 0x7fffffff ;  /* 0x7fffffffff097424 */ /* 0x000fe400078e00ff */
[C---:B------:R-:W-:Y:S01]  /*00d0*/  VIADD R5, R11.reuse, 0x2 ;  /* 0x000000020b057836 */ /* 0x040fe20000000000 */
[C---:B------:R-:W-:Y:S01]  /*00e0*/  IADD3 R6, PT, PT, R11.reuse, 0x3, RZ ;  /* 0x000000030b067810 */ /* 0x040fe20007ffe0ff */
[C---:B------:R-:W-:Y:S02]  /*00f0*/  VIADD R4, R11.reuse, 0x1 ;  /* 0x000000010b047836 */ /* 0x040fe40000000000 */
[----:B------:R-:W-:Y:S01]  /*0100*/  VIADD R7, R11, 0x7 ;  /* 0x000000070b077836 */ /* 0x000fe20000000000 */
[----:B--2---:R-:W-:Y:S01]  /*0110*/  ISETP.GE.AND P2, PT, R5, UR4, PT ;  /* 0x0000000405007c0c */ /* 0x004fe2000bf46270 */
[C---:B------:R-:W-:Y:S01]  /*0120*/  VIADD R5, R11.reuse, 0x5 ;  /* 0x000000050b057836 */ /* 0x040fe20000000000 */
[----:B------:R-:W-:Y:S01]  /*0130*/  ISETP.GE.AND P1, PT, R4, UR4, PT ;  /* 0x0000000404007c0c */ /* 0x000fe2000bf26270 */
[C---:B------:R-:W-:Y:S01]  /*0140*/  VIADD R4, R11.reuse, 0x4 ;  /* 0x000000040b047836 */ /* 0x040fe20000000000 */
[----:B------:R-:W-:Y:S01]  /*0150*/  ISETP.GE.AND P0, PT, R6, UR4, PT ;  /* 0x0000000406007c0c */ /* 0x000fe2000bf06270 */
[----:B------:R-:W-:Y:S01]  /*0160*/  VIADD R6, R11, 0x6 ;  /* 0x000000060b067836 */ /* 0x000fe20000000000 */
[----:B------:R-:W-:Y:S01]  /*0170*/  ISETP.GE.AND P6, PT, R5, UR4, PT ;  /* 0x0000000405007c0c */ /* 0x000fe2000bfc6270 */
[C---:B------:R-:W-:Y:S01]  /*0180*/  VIADD R10, R11.reuse, 0x9 ;  /* 0x000000090b0a7836 */ /* 0x040fe20000000000 */
[----:B------:R-:W-:Y:S01]  /*0190*/  ISETP.GE.AND P4, PT, R4, UR4, PT ;  /* 0x0000000404007c0c */ /* 0x000fe2000bf86270 */
[----:B0-----:R-:W-:Y:S01]  /*01a0*/  IMAD.WIDE R4, R11, 0x4, R2 ;  /* 0x000000040b047825 */ /* 0x001fe200078e0202 */
[----:B------:R-:W-:-:S02]  /*01b0*/  ISETP.GE.AND P5, PT, R6, UR4, PT ;  /* 0x0000000406007c0c */ /* 0x000fc4000bfa6270 */
[----:B------:R-:W-:Y:S01]  /*01c0*/  ISETP.GE.AND P3, PT, R7, UR4, PT ;  /* 0x0000000407007c0c */ /* 0x000fe2000bf66270 */
[----:B------:R-:W-:Y:S01]  /*01d0*/  IMAD.MOV.U32 R6, RZ, RZ, 0x7fffffff ;  /* 0x7fffffffff067424 */ /* 0x000fe200078e00ff */
[----:B-1----:R-:W2:Y:S01]  /*01e0*/  @!P2 LDG.E R9, desc[UR10][R4.64+0x8] ;  /* 0x0000080a0409a981 */ /* 0x002ea2000c1e1900 */
[----:B------:R-:W-:Y:S01]  /*01f0*/  IMAD.MOV.U32 R8, RZ, RZ, 0x7fffffff ;  /* 0x7fffffffff087424 */ /* 0x000fe200078e00ff */
[C---:B------:R-:W-:Y:S02]  /*0200*/  IADD3 R7, PT, PT, R11.reuse, 0x8, RZ ;  /* 0x000000080b077810 */ /* 0x040fe40007ffe0ff */
[----:B------:R-:W-:Y:S01]  /*0210*/  ISETP.GE.AND P2, PT, R10, UR4, PT ;  /* 0x000000040a007c0c */ /* 0x000fe2000bf46270 */
[----:B------:R-:W-:Y:S01]  /*0220*/  VIADD R10, R11, 0xa ;  /* 0x0000000a0b0a7836 */ /* 0x000fe20000000000 */
[----:B------:R-:W3:Y:S01]  /*0230*/  @!P1 LDG.E R6, desc[UR10][R4.64+0x4] ;  /* 0x0000040a04069981 */ /* 0x000ee2000c1e1900 */
[----:B------:R-:W-:Y:S01]  /*0240*/  ISETP.GE.AND P1, PT, R7, UR4, PT ;  /* 0x0000000407007c0c */ /* 0x000fe2000bf26270 */
[----:B------:R-:W-:-:S02]  /*0250*/  IMAD.MOV.U32 R7, RZ, RZ, 0x7fffffff ;  /* 0x7fffffffff077424 */ /* 0x000fc400078e00ff */
[----:B------:R-:W4:Y:S01]  /*0260*/  @!P0 LDG.E R8, desc[UR10][R4.64+0xc] ;  /* 0x00000c0a04088981 */ /* 0x000f22000c1e1900 */
[----:B------:R-:W-:Y:S01]  /*0270*/  IMAD.MOV.U32 R12, RZ, RZ, 0x7fffffff ;  /* 0x7fffffffff0c7424 */ /* 0x000fe200078e00ff */
[----:B------:R-:W-:Y:S01]  /*0280*/  ISETP.GE.AND P0, PT, R10, UR4, PT ;  /* 0x000000040a007c0c */ /* 0x000fe2000bf06270 */
[----:B------:R-:W-:Y:S01]  /*0290*/  IMAD.MOV.U32 R16, RZ, RZ, 0x7fffffff ;  /* 0x7fffffffff107424 */ /* 0x000fe200078e00ff */
[C---:B------:R-:W-:Y:S01]  /*02a0*/  IADD3 R13, PT, PT, R11.reuse, 0xb, RZ ;  /* 0x0000000b0b0d7810 */ /* 0x040fe20007ffe0ff */
[----:B------:R-:W-:Y:S01]  /*02b0*/  VIADD R10, R11, 0xc ;  /* 0x0000000c0b0a7836 */ /* 0x000fe20000000000 */
[----:B------:R-:W5:Y:S01]  /*02c0*/  @!P4 LDG.E R7, desc[UR10][R4.64+0x10] ;  /* 0x0000100a0407c981 */ /* 0x000f62000c1e1900 */
[----:B------:R-:W-:Y:S01]  /*02d0*/  IMAD.MOV.U32 R14, RZ, RZ, 0x7fffffff ;  /* 0x7fffffffff0e7424 */ /* 0x000fe200078e00ff */
[----:B------:R-:W-:Y:S01]  /*02e0*/  ISETP.GE.AND P4, PT, R13, UR4, PT ;  /* 0x000000040d007c0c */ /* 0x000fe2000bf86270 */
[----:B------:R-:W-:Y:S01]  /*02f0*/  IMAD.MOV.U32 R20, RZ, RZ, 0x7fffffff ;  /* 0x7fffffffff147424 */ /* 0x000fe200078e00ff */
[----:B------:R-:W5:Y:S01]  /*0300*/  @!P6 LDG.E R12, desc[UR10][R4.64+0x14] ;  /* 0x0000140a040ce981 */ /* 0x000f62000c1e1900 */
[----:B------:R-:W-:Y:S01]  /*0310*/  ISETP.GE.AND P6, PT, R10, UR4, PT ;  /* 0x000000040a007c0c */ /* 0x000fe2000bfc6270 */
[C---:B------:R-:W-:Y:S01]  /*0320*/  VIADD R13, R11.reuse, 0xd ;  /* 0x0000000d0b0d7836 */ /* 0x040fe20000000000 */
[----:B------:R-:W-:Y:S01]  /*0330*/  MOV R18, 0x7fffffff ;  /* 0x7fffffff00127802 */ /* 0x000fe20000000f00 */
[----:B------:R-:W5:Y:S01]  /*0340*/  @!P3 LDG.E R16, desc[UR10][R4.64+0x1c] ;  /* 0x00001c0a0410b981 */ /* 0x000f62000c1e1900 */
[C---:B------:R-:W-:Y:S01]  /*0350*/  VIADD R10, R11.reuse, 0xe ;  /* 0x0000000e0b0a7836 */ /* 0x040fe20000000000 */
[C---:B------:R-:W-:Y:S01]  /*0360*/  ISETP.GE.AND P3, PT, R11.reuse, UR4, PT ;  /* 0x000000040b007c0c */ /* 0x040fe2000bf66270 */
[----:B------:R-:W-:Y:S01]  /*0370*/  VIADD R11, R11, 0xf ;  /* 0x0000000f0b0b7836 */ /* 0x000fe20000000000 */
[----:B------:R-:W5:Y:S01]  /*0380*/  @!P5 LDG.E R14, desc[UR10][R4.64+0x18] ;  /* 0x0000180a040ed981 */ /* 0x000f62000c1e1900 */
[----:B------:R-:W-:-:S03]  /*0390*/  ISETP.GE.AND P5, PT, R13, UR4, PT ;  /* 0x000000040d007c0c */ /* 0x000fc6000bfa6270 */
[----:B------:R-:W5:Y:S01]  /*03a0*/  @!P1 LDG.E R18, desc[UR10][R4.64+0x20] ;  /* 0x0000200a04129981 */ /* 0x000f62000c1e1900 */
[----:B------:R-:W-:-:S03]  /*03b0*/  ISETP.GE.AND P1, PT, R10, UR4, PT ;  /* 0x000000040a007c0c */ /* 0x000fc6000bf26270 */
[----:B------:R-:W5:Y:S01]  /*03c0*/  @!P2 LDG.E R20, desc[UR10][R4.64+0x24] ;  /* 0x0000240a0414a981 */ /* 0x000f62000c1e1900 */
[----:B------:R-:W-:Y:S01]  /*03d0*/  ISETP.GE.AND P2, PT, R11, UR4, PT ;  /* 0x000000040b007c0c */ /* 0x000fe2000bf46270 */
[----:B------:R-:W-:Y:S01]  /*03e0*/  IMAD.MOV.U32 R22, RZ, RZ, 0x7fffffff ;  /* 0x7fffffffff167424 */ /* 0x000fe200078e00ff */
[----:B------:R-:W-:Y:S01]  /*03f0*/  MOV R24, 0x7fffffff ;  /* 0x7fffffff00187802 */ /* 0x000fe20000000f00 */
[----:B------:R-:W-:Y:S01]  /*0400*/  IMAD.MOV.U32 R26, RZ, RZ, 0x7fffffff ;  /* 0x7fffffffff1a7424 */ /* 0x000fe200078e00ff */
[----:B------:R-:W-:Y:S01]  /*0410*/  MOV R15, 0x7fffffff ;  /* 0x7fffffff000f7802 */ /* 0x000fe20000000f00 */
[----:B------:R-:W-:Y:S02]  /*0420*/  IMAD.MOV.U32 R28, RZ, RZ, 0x7fffffff ;  /* 0x7fffffffff1c7424 */ /* 0x000fe400078e00ff */
[----:B------:R-:W-:Y:S01]  /*0430*/  IMAD.MOV.U32 R13, RZ, RZ, 0x7fffffff ;  /* 0x7fffffffff0d7424 */ /* 0x000fe200078e00ff */
[----:B------:R-:W5:Y:S01]  /*0440*/  @!P0 LDG.E R22, desc[UR10][R4.64+0x28] ;  /* 0x0000280a04168981 */ /* 0x000f62000c1e1900 */
[----:B------:R-:W-:-:S03]  /*0450*/  IMAD.MOV.U32 R10, RZ, RZ, 0x7fffffff ;  /* 0x7fffffffff0a7424 */ /* 0x000fc600078e00ff */
[----:B------:R-:W5:Y:S04]  /*0460*/  @!P4 LDG.E R24, desc[UR10][R4.64+0x2c] ;  /* 0x00002c0a0418c981 */ /* 0x000f68000c1e1900 */
[----:B------:R-:W5:Y:S04]  /*0470*/  @!P6 LDG.E R26, desc[UR10][R4.64+0x30] ;  /* 0x0000300a041ae981 */ /* 0x000f68000c1e1900 */
[----:B------:R-:W5:Y:S04]  /*0480*/  @!P5 LDG.E R28, desc[UR10][R4.64+0x34] ;  /* 0x0000340a041cd981 */ /* 0x000f68000c1e1900 */
[----:B------:R-:W5:Y:S04]  /*0490*/  @!P1 LDG.E R13, desc[UR10][R4.64+0x38] ;  /* 0x0000380a040d9981 */ /* 0x000f68000c1e1900 */
[----:B------:R-:W5:Y:S04]  /*04a0*/  @!P3 LDG.E R10, desc[UR10][R4.64] ;  /* 0x0000000a040ab981 */ /* 0x000f68000c1e1900 */
[----:B------:R-:W5:Y:S01]  /*04b0*/  @!P2 LDG.E R15, desc[UR10][R4.64+0x3c] ;  /* 0x00003c0a040fa981 */ /* 0x000f62000c1e1900 */
[----:B------:R-:W-:-:S02]  /*04c0*/  IMAD R11, R0, 0x4, R1 ;  /* 0x00000004000b7824 */ /* 0x000fc400078e0201 */
[----:B------:R-:W-:-:S05]  /*04d0*/  VIADD R0, R0, 0x10 ;  /* 0x0000001000007836 */ /* 0x000fca0000000000 */
[----:B------:R-:W-:Y:S01]  /*04e0*/  ISETP.NE.AND P0, PT, R0, 0x100, PT ;  /* 0x000001000000780c */ /* 0x000fe20003f05270 */
[----:B--2---:R0:W-:Y:S04]  /*04f0*/  STL [R11+0x8], R9 ;  /* 0x000008090b007387 */ /* 0x0041e80000100800 */
[----:B---3--:R0:W-:Y:S04]  /*0500*/  STL [R11+0x4], R6 ;  /* 0x000004060b007387 */ /* 0x0081e80000100800 */
[----:B----4-:R0:W-:Y:S04]  /*0510*/  STL [R11+0xc], R8 ;  /* 0x00000c080b007387 */ /* 0x0101e80000100800 */
[----:B-----5:R0:W-:Y:S04]  /*0520*/  STL [R11+0x10], R7 ;  /* 0x000010070b007387 */ /* 0x0201e80000100800 */
[----:B------:R0:W-:Y:S04]  /*0530*/  STL [R11+0x14], R12 ;  /* 0x0000140c0b007387 */ /* 0x0001e80000100800 */
        /* <DEDUP_REMOVED lines=9> */
[----:B------:R0:W-:Y:S04]  /*05d0*/  STL [R11], R10 ;  /* 0x0000000a0b007387 */ /* 0x0001e80000100800 */
[----:B------:R0:W-:Y:S01]  /*05e0*/  STL [R11+0x3c], R15 ;  /* 0x00003c0f0b007387 */ /* 0x0001e20000100800 */
[----:B------:R-:W-:Y:S05]  /*05f0*/  @P0 BRA `(.L_x_31) ;  /* 0xfffffff800ac0947 */ /* 0x000fea000383ffff */
[----:B------:R-:W-:Y:S01]  /*0600*/  VIADD R3, R1, 0x8 ;  /* 0x0000000801037836 */ /* 0x000fe20000000000 */
[----:B------:R-:W-:Y:S01]  /*0610*/  UMOV UR4, URZ ;  /* 0x000000ff00047c82 */ /* 0x000fe20008000000 */
[----:B------:R-:W-:-:S05]  /*0620*/  UMOV UR8, 0xff ;  /* 0x000000ff00087882 */ /* 0x000fca0000000000 */
.L_x_38:
[----:B------:R-:W-:Y:S02]  /*0630*/  UISETP.NE.AND UP0, UPT, UR4, 0xff, UPT ;  /* 0x000000ff0400788c */ /* 0x000fe4000bf05270 */
[----:B------:R-:W-:-:S04]  /*0640*/  UIADD3 UR4, UPT, UPT, UR4, 0x1, URZ ;  /* 0x0000000104047890 */ /* 0x000fc8000fffe0ff */
[----:B------:R-:W-:-:S03]  /*0650*/  UISETP.NE.AND UP1, UPT, UR4, 0x100, UPT ;  /* 0x000001000400788c */ /* 0x000fc6000bf25270 */
[----:B-12--5:R-:W-:Y:S08]  /*0660*/  BRA.U !UP0, `(.L_x_32) ;  /* 0x0000000908e07547 */ /* 0x026ff0000b800000 */
[----:B------:R-:W-:Y:S01]  /*0670*/  UISETP.LT.U32.AND UP0, UPT, UR8, 0x1, UPT ;  /* 0x000000010800788c */ /* 0x000fe2000bf01070 */
[----:B------:R-:W-:-:S03]  /*0680*/  IMAD.MOV.U32 R0, RZ, RZ, RZ ;  /* 0x000000ffff007224 */ /* 0x000fc600078e00ff */
[----:B------:R-:W-:Y:S02]  /*0690*/  USEL UR6, UR8, 0x1, !UP0 ;  /* 0x0000000108067887 */ /* 0x000fe4000c000000 */
[----:B------:R-:W-:Y:S02]  /*06a0*/  UISETP.GE.U32.AND UP0, UPT, UR8, 0x4, UPT ;  /* 0x000000040800788c */ /* 0x000fe4000bf06070 */
[----:B------:R-:W-:-:S07]  /*06b0*/  ULOP3.LUT UR9, UR6, 0x3, URZ, 0xc0, !UPT ;  /* 0x0000000306097892 */ /* 0x000fce000f8ec0ff */
[----:B------:R-:W-:Y:S05]  /*06c0*/  BRA.U !UP0, `(.L_x_33) ;  /* 0x0000000908747547 */ /* 0x000fea000b800000 */
[----:B------:R1:W5:Y:S01]  /*06d0*/  LDL R5, [R1] ;  /* 0x0000000001057983 */ /* 0x0003620000100800 */
[----:B------:R-:W-:Y:S01]  /*06e0*/  ULOP3.LUT UR6, UR6, 0xfffffffc, URZ, 0xc0, !UPT ;  /* 0xfffffffc06067892 */ /* 0x000fe2000f8ec0ff */
[----:B------:R-:W-:-:S03]  /*06f0*/  MOV R2, R3 ;  /* 0x0000000300027202 */ /* 0x000fc60000000f00 */
[----:B------:R-:W-:Y:S02]  /*0700*/  UIADD3 UR7, UPT, UPT, -UR6, URZ, URZ ;  /* 0x000000ff06077290 */ /* 0x000fe4000fffe1ff */
[----:B------:R-:W-:Y:S02]  /*0710*/  IMAD.U32 R0, RZ, RZ, UR6 ;  /* 0x00000006ff007e24 */ /* 0x000fe4000f8e00ff */
[----:B------:R-:W-:-:S09]  /*0720*/  UISETP.GE.AND UP0, UPT, UR7, URZ, UPT ;  /* 0x000000ff0700728c */ /* 0x000fd2000bf06270 */
[----:B-1----:R-:W-:Y:S05]  /*0730*/  BRA.U UP0, `(.L_x_34) ;  /* 0x0000000500fc7547 */ /* 0x002fea000b800000 */
[----:B------:R-:W-:Y:S02]  /*0740*/  UIADD3 UR6, UPT, UPT, -UR7, URZ, URZ ;  /* 0x000000ff07067290 */ /* 0x000fe4000fffe1ff */
[----:B------:R-:W-:Y:S02]  /*0750*/  UPLOP3.LUT UP0, UPT, UPT, UPT, UPT, 0x80, 0x8 ;  /* 0x000000000008789c */ /* 0x000fe40003f0f070 */
[----:B------:R-:W-:-:S09]  /*0760*/  UISETP.GT.AND UP2, UPT, UR6, 0xc, UPT ;  /* 0x0000000c0600788c */ /* 0x000fd2000bf44270 */
[----:B------:R-:W-:Y:S05]  /*0770*/  BRA.U !UP2, `(.L_x_35) ;  /* 0x000000050a347547 */ /* 0x000fea000b800000 */
[----:B------:R-:W-:-:S11]  /*0780*/  UPLOP3.LUT UP0, UPT, UPT, UPT, UPT, 0x40, 0x4 ;  /* 0x000000000004789c */ /* 0x000fd60003f0e870 */
.L_x_36:
[----:B------:R-:W2:Y:S04]  /*0790*/  LDL R4, [R2+-0x4] ;  /* 0xfffffc0002047983 */ /* 0x000ea80000100800 */
[----:B0-----:R-:W3:Y:S04]  /*07a0*/  LDL R7, [R2] ;  /* 0x0000000002077983 */ /* 0x001ee80000100800 */
[----:B------:R-:W4:Y:S04]  /*07b0*/  LDL R6, [R2+0x4] ;  /* 0x0000040002067983 */ /* 0x000f280000100800 */
        /* <DEDUP_REMOVED lines=11> */
[----:B------:R-:W4:Y:S01]  /*0870*/  LDL R18, [R2+0x34] ;  /* 0x0000340002127983 */ /* 0x000f220000100800 */
[----:B--2--5:R-:W-:-:S13]  /*0880*/  ISETP.GT.AND P0, PT, R5, R4, PT ;  /* 0x000000040500720c */ /* 0x024fda0003f04270 */
[----:B------:R0:W-:Y:S02]  /*0890*/  @P0 STL.64 [R2+-0x8], R4 ;  /* 0xfffff80402000387 */ /* 0x0001e40000100a00 */
[----:B0-----:R-:W-:Y:S02]  /*08a0*/  @P0 IMAD.MOV.U32 R4, RZ, RZ, R5 ;  /* 0x000000ffff040224 */ /* 0x001fe400078e0005 */
[----:B------:R-:W2:Y:S01]  /*08b0*/  LDL R5, [R2+0x38] ;  /* 0x0000380002057983 */ /* 0x000ea20000100800 */
[----:B------:R-:W-:Y:S02]  /*08c0*/  UIADD3 UR7, UPT, UPT, UR7, 0x10, URZ ;  /* 0x0000001007077890 */ /* 0x000fe4000fffe0ff */
[----:B---3--:R-:W-:Y:S02]  /*08d0*/  ISETP.GT.AND P0, PT, R4, R7, PT ;  /* 0x000000070400720c */ /* 0x008fe40003f04270 */
[----:B------:R-:W-:-:S11]  /*08e0*/  UISETP.GE.AND UP2, UPT, UR7, -0xc, UPT ;  /* 0xfffffff40700788c */ /* 0x000fd6000bf46270 */
[----:B------:R0:W-:Y:S04]  /*08f0*/  @P0 STL [R2+-0x4], R7 ;  /* 0xfffffc0702000387 */ /* 0x0001e80000100800 */
[----:B------:R-:W-:Y:S01]  /*0900*/  @P0 STL [R2], R4 ;  /* 0x0000000402000387 */ /* 0x000fe20000100800 */
[----:B0-----:R-:W-:-:S05]  /*0910*/  @P0 IMAD.MOV.U32 R7, RZ, RZ, R4 ;  /* 0x000000ffff070224 */ /* 0x001fca00078e0004 */
[----:B----4-:R-:W-:-:S13]  /*0920*/  ISETP.GT.AND P1, PT, R7, R6, PT ;  /* 0x000000060700720c */ /* 0x010fda0003f24270 */
[----:B------:R0:W-:Y:S02]  /*0930*/  @P1 STL.64 [R2], R6 ;  /* 0x0000000602001387 */ /* 0x0001e40000100a00 */
[----:B0-----:R-:W-:-:S05]  /*0940*/  @P1 IMAD.MOV.U32 R6, RZ, RZ, R7 ;  /* 0x000000ffff061224 */ /* 0x001fca00078e0007 */
[----:B------:R-:W-:-:S13]  /*0950*/  ISETP.GT.AND P0, PT, R6, R9, PT ;  /* 0x000000090600720c */ /* 0x000fda0003f04270 */
[----:B------:R0:W-:Y:S04]  /*0960*/  @P0 STL [R2+0x4], R9 ;  /* 0x0000040902000387 */ /* 0x0001e80000100800 */
[----:B------:R-:W-:Y:S01]  /*0970*/  @P0 STL [R2+0x8], R6 ;  /* 0x0000080602000387 */ /* 0x000fe20000100800 */
[----:B0-----:R-:W-:-:S04]  /*0980*/  @P0 MOV R9, R6 ;  /* 0x0000000600090202 */ /* 0x001fc80000000f00 */
[----:B------:R-:W-:-:S13]  /*0990*/  ISETP.GT.AND P1, PT, R9, R8, PT ;  /* 0x000000080900720c */ /* 0x000fda0003f24270 */
[----:B------:R0:W-:Y:S02]  /*09a0*/  @P1 STL.64 [R2+0x8], R8 ;  /* 0x0000080802001387 */ /* 0x0001e40000100a00 */
[----:B0-----:R-:W-:-:S05]  /*09b0*/  @P1 IMAD.MOV.U32 R8, RZ, RZ, R9 ;  /* 0x000000ffff081224 */ /* 0x001fca00078e0009 */
[----:B------:R-:W-:-:S13]  /*09c0*/  ISETP.GT.AND P0, PT, R8, R11, PT ;  /* 0x0000000b0800720c */ /* 0x000fda0003f04270 */
[----:B------:R0:W-:Y:S04]  /*09d0*/  @P0 STL [R2+0xc], R11 ;  /* 0x00000c0b02000387 */ /* 0x0001e80000100800 */
[----:B------:R-:W-:Y:S01]  /*09e0*/  @P0 STL [R2+0x10], R8 ;  /* 0x0000100802000387 */ /* 0x000fe20000100800 */
[----:B0-----:R-:W-:-:S05]  /*09f0*/  @P0 IMAD.MOV.U32 R11, RZ, RZ, R8 ;  /* 0x000000ffff0b0224 */ /* 0x001fca00078e0008 */
        /* <DEDUP_REMOVED lines=9> */
[----:B0-----:R-:W-:-:S04]  /*0a90*/  @P1 MOV R12, R13 ;  /* 0x0000000d000c1202 */ /* 0x001fc80000000f00 */
        /* <DEDUP_REMOVED lines=21> */
[----:B--2---:R-:W-:-:S13]  /*0bf0*/  ISETP.GT.AND P0, PT, R18, R5, PT ;  /* 0x000000051200720c */ /* 0x004fda0003f04270 */
[----:B------:R0:W-:Y:S04]  /*0c00*/  @P0 STL [R2+0x34], R5 ;  /* 0x0000340502000387 */ /* 0x0001e80000100800 */
[----:B------:R1:W-:Y:S01]  /*0c10*/  @P0 STL [R2+0x38], R18 ;  /* 0x0000381202000387 */ /* 0x0003e20000100800 */
[----:B0-----:R-:W-:Y:S02]  /*0c20*/  @P0 IMAD.MOV.U32 R5, RZ, RZ, R18 ;  /* 0x000000ffff050224 */ /* 0x001fe400078e0012 */
[----:B-1----:R-:W-:Y:S01]  /*0c30*/  VIADD R2, R2, 0x40 ;  /* 0x0000004002027836 */ /* 0x002fe20000000000 */
[----:B------:R-:W-:Y:S06]  /*0c40*/  BRA.U !UP2, `(.L_x_36) ;  /* 0xfffffff90ad07547 */ /* 0x000fec000b83ffff */
.L_x_35:
[----:B------:R-:W-:-:S04]  /*0c50*/  UIADD3 UR6, UPT, UPT, -UR7, URZ, URZ ;  /* 0x000000ff07067290 */ /* 0x000fc8000fffe1ff */
[----:B------:R-:W-:-:S09]  /*0c60*/  UISETP.GT.AND UP2, UPT, UR6, 0x4, UPT ;  /* 0x000000040600788c */ /* 0x000fd2000bf44270 */
[----:B------:R-:W-:Y:S05]  /*0c70*/  BRA.U !UP2, `(.L_x_37) ;  /* 0x000000010aa47547 */ /* 0x000fea000b800000 */
[----:B------:R-:W2:Y:S04]  /*0c80*/  LDL R4, [R2+-0x4] ;  /* 0xfffffc0002047983 */ /* 0x000ea80000100800 */
[----:B0-----:R-:W3:Y:S04]  /*0c90*/  LDL R7, [R2] ;  /* 0x0000000002077983 */ /* 0x001ee80000100800 */
[----:B------:R-:W4:Y:S04]  /*0ca0*/  LDL R6, [R2+0x4] ;  /* 0x0000040002067983 */ /* 0x000f280000100800 */
[----:B------:R-:W4:Y:S04]  /*0cb0*/  LDL R9, [R2+0x8] ;  /* 0x0000080002097983 */ /* 0x000f280000100800 */
[----:B------:R-:W4:Y:S04]  /*0cc0*/  LDL R8, [R2+0xc] ;  /* 0x00000c0002087983 */ /* 0x000f280000100800 */
[----:B------:R-:W4:Y:S01]  /*0cd0*/  LDL R11, [R2+0x10] ;  /* 0x00001000020b7983 */ /* 0x000f220000100800 */
[----:B--2--5:R-:W-:-:S13]  /*0ce0*/  ISETP.GT.AND P0, PT, R5, R4, PT ;  /* 0x000000040500720c */ /* 0x024fda0003f04270 */
[----:B------:R0:W-:Y:S02]  /*0cf0*/  @P0 STL.64 [R2+-0x8], R4 ;  /* 0xfffff80402000387 */ /* 0x0001e40000100a00 */
[----:B0-----:R-:W-:-:S05]  /*0d00*/  @P0 IMAD.MOV.U32 R4, RZ, RZ, R5 ;  /* 0x000000ffff040224 */ /* 0x001fca00078e0005 */
[----:B---3--:R-:W-:-:S13]  /*0d10*/  ISETP.GT.AND P0, PT, R4, R7, PT ;  /* 0x000000070400720c */ /* 0x008fda0003f04270 */
[----:B------:R0:W-:Y:S04]  /*0d20*/  @P0 STL [R2+-0x4], R7 ;  /* 0xfffffc0702000387 */ /* 0x0001e80000100800 */
[----:B------:R1:W-:Y:S01]  /*0d30*/  @P0 STL [R2], R4 ;  /* 0x0000000402000387 */ /* 0x0003e20000100800 */
[----:B0-----:R-:W-:-:S04]  /*0d40*/  @P0 MOV R7, R4 ;  /* 0x0000000400070202 */ /* 0x001fc80000000f00 */
[----:B----4-:R-:W-:Y:S01]  /*0d50*/  ISETP.GT.AND P1, PT, R7, R6, PT ;  /* 0x000000060700720c */ /* 0x010fe20003f24270 */
[----:B-1----:R-:W-:-:S12]  /*0d60*/  VIADD R4, R2, 0x10 ;  /* 0x0000001002047836 */ /* 0x002fd80000000000 */
[----:B------:R0:W-:Y:S02]  /*0d70*/  @P1 STL.64 [R2], R6 ;  /* 0x0000000602001387 */ /* 0x0001e40000100a00 */
        /* <DEDUP_REMOVED lines=9> */
[----:B------:R0:W-:Y:S04]  /*0e10*/  @P0 STL [R4+-0x4], R11 ;  /* 0xfffffc0b04000387 */ /* 0x0001e80000100800 */
[----:B------:R-:W-:Y:S04]  /*0e20*/  @P0 STL [R4], R8 ;  /* 0x0000000804000387 */ /* 0x000fe80000100800 */
[----:B------:R-:W2:Y:S01]  /*0e30*/  LDL R10, [R2+0x14] ;  /* 0x00001400020a7983 */ /* 0x000ea20000100800 */
[----:B0-----:R-:W-:-:S04]  /*0e40*/  @P0 MOV R11, R8 ;  /* 0x00000008000b0202 */ /* 0x001fc80000000f00 */
[----:B--2---:R-:W-:-:S13]  /*0e50*/  ISETP.GT.AND P0, PT, R11, R10, PT ;  /* 0x0000000a0b00720c */ /* 0x004fda0003f04270 */
[----:B------:R0:W-:Y:S04]  /*0e60*/  @P0 STL.64 [R4], R10 ;  /* 0x0000000a04000387 */ /* 0x0001e80000100a00 */
[----:B------:R1:W2:Y:S01]  /*0e70*/  LDL R5, [R2+0x18] ;  /* 0x0000180002057983 */ /* 0x0002a20000100800 */
[----:B------:R-:W-:Y:S02]  /*0e80*/  UIADD3 UR7, UPT, UPT, UR7, 0x4, URZ ;  /* 0x0000000407077890 */ /* 0x000fe4000fffe0ff */
[----:B------:R-:W-:Y:S02]  /*0e90*/  UPLOP3.LUT UP0, UPT, UPT, UPT, UPT, 0x40, 0x4 ;  /* 0x000000000004789c */ /* 0x000fe40003f0e870 */
[----:B------:R-:W-:Y:S01]  /*0ea0*/  UIADD3 UR7, UPT, UPT, UR7, 0x4, URZ ;  /* 0x0000000407077890 */ /* 0x000fe2000fffe0ff */
[----:B0-----:R-:W-:-:S02]  /*0eb0*/  @P0 IMAD.MOV.U32 R10, RZ, RZ, R11 ;  /* 0x000000ffff0a0224 */ /* 0x001fc400078e000b */
[----:B-1----:R-:W-:-:S03]  /*0ec0*/  VIADD R2, R4, 0x10 ;  /* 0x0000001004027836 */ /* 0x002fc60000000000 */
[----:B--2---:R-:W-:-:S13]  /*0ed0*/  ISETP.GT.AND P0, PT, R10, R5, PT ;  /* 0x000000050a00720c */ /* 0x004fda0003f04270 */
[----:B------:R-:W-:Y:S04]  /*0ee0*/  @P0 STL [R4+0x8], R10 ;  /* 0x0000080a04000387 */ /* 0x000fe80000100800 */
[----:B------:R0:W-:Y:S02]  /*0ef0*/  @P0 STL [R4+0x4], R5 ;  /* 0x0000040504000387 */ /* 0x0001e40000100800 */
[----:B0-----:R-:W-:-:S07]  /*0f00*/  @P0 IMAD.MOV.U32 R5, RZ, RZ, R10 ;  /* 0x000000ffff050224 */ /* 0x001fce00078e000a */
.L_x_37:
[----:B------:R-:W-:-:S09]  /*0f10*/  UISETP.NE.OR UP0, UPT, UR7, URZ, UP0 ;  /* 0x000000ff0700728c */ /* 0x000fd20008705670 */
[----:B------:R-:W-:Y:S05]  /*0f20*/  BRA.U !UP0, `(.L_x_33) ;  /* 0x00000001085c7547 */ /* 0x000fea000b800000 */
.L_x_34:
[----:B0-----:R-:W2:Y:S04]  /*0f30*/  LDL R6, [R2+-0x4] ;  /* 0xfffffc0002067983 */ /* 0x001ea80000100800 */
[----:B------:R-:W3:Y:S04]  /*0f40*/  LDL R9, [R2] ;  /* 0x0000000002097983 */ /* 0x000ee80000100800 */
[----:B------:R-:W4:Y:S01]  /*0f50*/  LDL R8, [R2+0x4] ;  /* 0x0000040002087983 */ /* 0x000f220000100800 */
[----:B-----5:R-:W-:Y:S01]  /*0f60*/  IMAD.MOV.U32 R7, RZ, RZ, R5 ;  /* 0x000000ffff077224 */ /* 0x020fe200078e0005 */
[----:B--2---:R-:W-:-:S13]  /*0f70*/  ISETP.GT.AND P0, PT, R5, R6, PT ;  /* 0x000000060500720c */ /* 0x004fda0003f04270 */
[----:B------:R0:W-:Y:S02]  /*0f80*/  @P0 STL.64 [R2+-0x8], R6 ;  /* 0xfffff80602000387 */ /* 0x0001e40000100a00 */
[----:B0-----:R-:W-:Y:S02]  /*0f90*/  @P0 MOV R6, R5 ;  /* 0x0000000500060202 */ /* 0x001fe40000000f00 */
[----:B------:R-:W2:Y:S01]  /*0fa0*/  LDL R5, [R2+0x8] ;  /* 0x0000080002057983 */ /* 0x000ea20000100800 */
[----:B------:R-:W-:Y:S01]  /*0fb0*/  UIADD3 UR7, UPT, UPT, UR7, 0x4, URZ ;  /* 0x0000000407077890 */ /* 0x000fe2000fffe0ff */
[----:B---3--:R-:W-:-:S03]  /*0fc0*/  ISETP.GT.AND P0, PT, R6, R9, PT ;  /* 0x000000090600720c */ /* 0x008fc60003f04270 */
[----:B------:R-:W-:-:S10]  /*0fd0*/  UISETP.NE.AND UP0, UPT, UR7, URZ, UPT ;  /* 0x000000ff0700728c */ /* 0x000fd4000bf05270 */
[----:B------:R0:W-:Y:S04]  /*0fe0*/  @P0 STL [R2+-0x4], R9 ;  /* 0xfffffc0902000387 */ /* 0x0001e80000100800 */
[----:B------:R-:W-:Y:S01]  /*0ff0*/  @P0 STL [R2], R6 ;  /* 0x0000000602000387 */ /* 0x000fe20000100800 */
[----:B0-----:R-:W-:-:S05]  /*1000*/  @P0 IMAD.MOV.U32 R9, RZ, RZ, R6 ;  /* 0x000000ffff090224 */ /* 0x001fca00078e0006 */
[----:B----4-:R-:W-:-:S13]  /*1010*/  ISETP.GT.AND P1, PT, R9, R8, PT ;  /* 0x000000080900720c */ /* 0x010fda0003f24270 */
[----:B------:R0:W-:Y:S02]  /*1020*/  @P1 STL.64 [R2], R8 ;  /* 0x0000000802001387 */ /* 0x0001e40000100a00 */
[----:B0-----:R-:W-:-:S05]  /*1030*/  @P1 IMAD.MOV.U32 R8, RZ, RZ, R9 ;  /* 0x000000ffff081224 */ /* 0x001fca00078e0009 */
[----:B--2---:R-:W-:-:S13]  /*1040*/  ISETP.GT.AND P0, PT, R8, R5, PT ;  /* 0x000000050800720c */ /* 0x004fda0003f04270 */
[----:B------:R0:W-:Y:S04]  /*1050*/  @P0 STL [R2+0x4], R5 ;  /* 0x0000040502000387 */ /* 0x0001e80000100800 */
[----:B------:R1:W-:Y:S01]  /*1060*/  @P0 STL [R2+0x8], R8 ;  /* 0x0000080802000387 */ /* 0x0003e20000100800 */
[----:B0-----:R-:W-:Y:S02]  /*1070*/  @P0 IMAD.MOV.U32 R5, RZ, RZ, R8 ;  /* 0x000000ffff050224 */ /* 0x001fe400078e0008 */
[----:B-1----:R-:W-:Y:S01]  /*1080*/  VIADD R2, R2, 0x10 ;  /* 0x0000001002027836 */ /* 0x002fe20000000000 */
[----:B------:R-:W-:Y:S06]  /*1090*/  BRA.U UP0, `(.L_x_34) ;  /* 0xfffffffd00a47547 */ /* 0x000fec000b83ffff */
.L_x_33:
[----:B------:R-:W-:-:S09]  /*10a0*/  UISETP.NE.AND UP0, UPT, UR9, URZ, UPT ;  /* 0x000000ff0900728c */ /* 0x000fd2000bf05270 */
[----:B------:R-:W-:Y:S05]  /*10b0*/  BRA.U !UP0, `(.L_x_32) ;  /* 0x00000001084c7547 */ /* 0x000fea000b800000 */
[----:B------:R-:W-:-:S05]  /*10c0*/  LEA R0, R0, R1, 0x2 ;  /* 0x0000000100007211 */ /* 0x000fca00078e10ff */
[----:B-----5:R-:W2:Y:S01]  /*10d0*/  LDL.64 R4, [R0] ;  /* 0x0000000000047983 */ /* 0x020ea20000100a00 */
[----:B------:R-:W-:Y:S01]  /*10e0*/  UISETP.NE.AND UP0, UPT, UR9, 0x1, UPT ;  /* 0x000000010900788c */ /* 0x000fe2000bf05270 */
[----:B--2---:R-:W-:Y:S01]  /*10f0*/  ISETP.GT.AND P0, PT, R4, R5, PT ;  /* 0x000000050400720c */ /* 0x004fe20003f04270 */
[----:B0-----:R-:W-:Y:S02]  /*1100*/  IMAD.MOV.U32 R6, RZ, RZ, R5 ;  /* 0x000000ffff067224 */ /* 0x001fe400078e0005 */
[----:B------:R-:W-:-:S10]  /*1110*/  IMAD.MOV.U32 R7, RZ, RZ, R4 ;  /* 0x000000ffff077224 */ /* 0x000fd400078e0004 */
[----:B------:R1:W-:Y:S01]  /*1120*/  @P0 STL.64 [R0], R6 ;  /* 0x0000000600000387 */ /* 0x0003e20000100a00 */
[----:B------:R-:W-:Y:S01]  /*1130*/  @P0 IMAD.MOV.U32 R5, RZ, RZ, R4 ;  /* 0x000000ffff050224 */ /* 0x000fe200078e0004 */
[----:B------:R-:W-:Y:S06]  /*1140*/  BRA.U !UP0, `(.L_x_32) ;  /* 0x0000000108287547 */ /* 0x000fec000b800000 */
[----:B-1----:R-:W2:Y:S01]  /*1150*/  LDL R7, [R0+0x8] ;  /* 0x0000080000077983 */ /* 0x002ea20000100800 */
[----:B------:R-:W-:Y:S01]  /*1160*/  UISETP.NE.AND UP0, UPT, UR9, 0x2, UPT ;  /* 0x000000020900788c */ /* 0x000fe2000bf05270 */
[----:B--2---:R-:W-:-:S13]  /*1170*/  ISETP.GT.AND P0, PT, R5, R7, PT ;  /* 0x000000070500720c */ /* 0x004fda0003f04270 */
[----:B------:R-:W-:Y:S04]  /*1180*/  @P0 STL [R0+0x8], R5 ;  /* 0x0000080500000387 */ /* 0x000fe80000100800 */
[----:B------:R0:W-:Y:S02]  /*1190*/  @P0 STL [R0+0x4], R7 ;  /* 0x0000040700000387 */ /* 0x0001e40000100800 */
[----:B0-----:R-:W-:Y:S01]  /*11a0*/  @P0 IMAD.MOV.U32 R7, RZ, RZ, R5 ;  /* 0x000000ffff070224 */ /* 0x001fe200078e0005 */
[----:B------:R-:W-:Y:S06]  /*11b0*/  BRA.U !UP0, `(.L_x_32) ;  /* 0x00000001080c7547 */ /* 0x000fec000b800000 */
[----:B------:R-:W2:Y:S02]  /*11c0*/  LDL R6, [R0+0xc] ;  /* 0x00000c0000067983 */ /* 0x000ea40000100800 */
[----:B--2---:R-:W-:-:S13]  /*11d0*/  ISETP.GT.AND P0, PT, R7, R6, PT ;  /* 0x000000060700720c */ /* 0x004fda0003f04270 */
[----:B------:R2:W-:Y:S02]  /*11e0*/  @P0 STL.64 [R0+0x8], R6 ;  /* 0x0000080600000387 */ /* 0x0005e40000100a00 */
.L_x_32:
[----:B------:R-:W-:Y:S01]  /*11f0*/  UIADD3 UR8, UPT, UPT, UR8, -0x1, URZ ;  /* 0xffffffff08087890 */ /* 0x000fe2000fffe0ff */
[----:B------:R-:W-:Y:S11]  /*1200*/  BRA.U UP1, `(.L_x_38) ;  /* 0xfffffff501087547 */ /* 0x000ff6000b83ffff */
[----:B------:R-:W3:Y:S01]  /*1210*/  LDC.64 R2, c[0x0][0x388] ;  /* 0x0000e200ff027b82 */ /* 0x000ee20000000a00 */
[----:B-12---:R-:W-:Y:S01]  /*1220*/  HFMA2 R0, -RZ, RZ, 0, 0 ;  /* 0x00000000ff007431 */ /* 0x006fe200000001ff */
[----:B------:R-:W1:Y:S06]  /*1230*/  LDCU UR4, c[0x0][0x390] ;  /* 0x00007200ff0477ac */ /* 0x000e6c0008000800 */
.L_x_39:
[C---:B0-----:R-:W-:Y:S02]  /*1240*/  VIADD R7, R0.reuse, UR5 ;  /* 0x0000000500077c36 */ /* 0x041fe40008000000 */
[----:B------:R-:W-:Y:S02]  /*1250*/  IMAD R6, R0, 0x4, R1 ;  /* 0x0000000400067824 */ /* 0x000fe400078e0201 */
[C---:B------:R-:W-:Y:S01]  /*1260*/  VIADD R4, R7.reuse, 0x1 ;  /* 0x0000000107047836 */ /* 0x040fe20000000000 */
[----:B-1----:R-:W-:-:S04]  /*1270*/  ISETP.GE.AND P2, PT, R7, UR4, PT ;  /* 0x0000000407007c0c */ /* 0x002fc8000bf46270 */
[----:B------:R-:W-:-:S09]  /*1280*/  ISETP.GE.AND P1, PT, R4, UR4, PT ;  /* 0x0000000404007c0c */ /* 0x000fd2000bf26270 */
[----:B------:R-:W2:Y:S04]  /*1290*/  @!P2 LDL R9, [R6] ;  /* 0x000000000609a983 */ /* 0x000ea80000100800 */
[----:B------:R-:W4:Y:S01]  /*12a0*/  @!P1 LDL R13, [R6+0x4] ;  /* 0x00000400060d9983 */ /* 0x000f220000100800 */
[C---:B------:R-:W-:Y:S02]  /*12b0*/  VIADD R4, R7.reuse, 0x2 ;  /* 0x0000000207047836 */ /* 0x040fe40000000000 */
[C---:B-----5:R-:W-:Y:S02]  /*12c0*/  VIADD R5, R7.reuse, 0x4 ;  /* 0x0000000407057836 */ /* 0x060fe40000000000 */
[C---:B------:R-:W-:Y:S01]  /*12d0*/  VIADD R8, R7.reuse, 0x5 ;  /* 0x0000000507087836 */ /* 0x040fe20000000000 */
[----:B------:R-:W-:Y:S01]  /*12e0*/  ISETP.GE.AND P0, PT, R4, UR4, PT ;  /* 0x0000000404007c0c */ /* 0x000fe2000bf06270 */
[C---:B------:R-:W-:Y:S01]  /*12f0*/  VIADD R10, R7.reuse, 0x6 ;  /* 0x00000006070a7836 */ /* 0x040fe20000000000 */
[----:B------:R-:W-:-:S02]  /*1300*/  IADD3 R4, PT, PT, R7, 0x3, RZ ;  /* 0x0000000307047810 */ /* 0x000fc40007ffe0ff */
[----:B------:R-:W-:Y:S02]  /*1310*/  ISETP.GE.AND P6, PT, R5, UR4, PT ;  /* 0x0000000405007c0c */ /* 0x000fe4000bfc6270 */
[----:B------:R-:W-:Y:S01]  /*1320*/  ISETP.GE.AND P4, PT, R4, UR4, PT ;  /* 0x0000000404007c0c */ /* 0x000fe2000bf86270 */
[C---:B---3--:R-:W-:Y:S01]  /*1330*/  IMAD.WIDE R4, R7.reuse, 0x4, R2 ;  /* 0x0000000407047825 */ /* 0x048fe200078e0202 */
[----:B------:R-:W-:Y:S02]  /*1340*/  ISETP.GE.AND P5, PT, R8, UR4, PT ;  /* 0x0000000408007c0c */ /* 0x000fe4000bfa6270 */
[----:B------:R-:W-:Y:S01]  /*1350*/  ISETP.GE.AND P3, PT, R10, UR4, PT ;  /* 0x000000040a007c0c */ /* 0x000fe2000bf66270 */
[C---:B------:R-:W-:Y:S01]  /*1360*/  VIADD R10, R7.reuse, 0x7 ;  /* 0x00000007070a7836 */ /* 0x040fe20000000000 */
[----:B------:R-:W-:Y:S01]  /*1370*/  IADD3 R8, PT, PT, R7, 0x8, RZ ;  /* 0x0000000807087810 */ /* 0x000fe20007ffe0ff */
[----:B------:R-:W3:Y:S04]  /*1380*/  @!P0 LDL R15, [R6+0x8] ;  /* 0x00000800060f8983 */ /* 0x000ee80000100800 */
[----:B------:R-:W3:Y:S04]  /*1390*/  @!P6 LDL R11, [R6+0x10] ;  /* 0x00001000060be983 */ /* 0x000ee80000100800 */
[----:B------:R-:W3:Y:S04]  /*13a0*/  @!P4 LDL R17, [R6+0xc] ;  /* 0x00000c000611c983 */ /* 0x000ee80000100800 */
[----:B------:R-:W3:Y:S04]  /*13b0*/  @!P5 LDL R19, [R6+0x14] ;  /* 0x000014000613d983 */ /* 0x000ee80000100800 */
[----:B------:R-:W3:Y:S04]  /*13c0*/  @!P3 LDL R21, [R6+0x18] ;  /* 0x000018000615b983 */ /* 0x000ee80000100800 */
[----:B--2---:R0:W-:Y:S01]  /*13d0*/  @!P2 STG.E desc[UR10][R4.64], R9 ;  /* 0x000000090400a986 */ /* 0x0041e2000c10190a */
[----:B------:R-:W-:-:S03]  /*13e0*/  ISETP.GE.AND P2, PT, R10, UR4, PT ;  /* 0x000000040a007c0c */ /* 0x000fc6000bf46270 */
[----:B----4-:R-:W-:Y:S01]  /*13f0*/  @!P1 STG.E desc[UR10][R4.64+0x4], R13 ;  /* 0x0000040d04009986 */ /* 0x010fe2000c10190a */
[----:B------:R-:W-:-:S09]  /*1400*/  ISETP.GE.AND P1, PT, R8, UR4, PT ;  /* 0x0000000408007c0c */ /* 0x000fd2000bf26270 */
[----:B------:R-:W2:Y:S04]  /*1410*/  @!P2 LDL R23, [R6+0x1c] ;  /* 0x00001c000617a983 */ /* 0x000ea80000100800 */
[----:B0-----:R-:W4:Y:S01]  /*1420*/  @!P1 LDL R9, [R6+0x20] ;  /* 0x0000200006099983 */ /* 0x001f220000100800 */
[C---:B------:R-:W-:Y:S02]  /*1430*/  VIADD R8, R7.reuse, 0x9 ;  /* 0x0000000907087836 */ /* 0x040fe40000000000 */
[C---:B------:R-:W-:Y:S01]  /*1440*/  VIADD R10, R7.reuse, 0xa ;  /* 0x0000000a070a7836 */ /* 0x040fe20000000000 */
[----:B---3--:R-:W-:Y:S02]  /*1450*/  @!P0 STG.E desc[UR10][R4.64+0x8], R15 ;  /* 0x0000080f04008986 */ /* 0x008fe4000c10190a */
[----:B------:R-:W-:Y:S01]  /*1460*/  ISETP.GE.AND P0, PT, R8, UR4, PT ;  /* 0x0000000408007c0c */ /* 0x000fe2000bf06270 */
[C---:B------:R-:W-:Y:S01]  /*1470*/  VIADD R8, R7.reuse, 0xb ;  /* 0x0000000b07087836 */ /* 0x040fe20000000000 */
[----:B------:R-:W-:Y:S01]  /*1480*/  @!P4 STG.E desc[UR10][R4.64+0xc], R17 ;  /* 0x00000c110400c986 */ /* 0x000fe2000c10190a */
[----:B------:R-:W-:Y:S01]  /*1490*/  ISETP.GE.AND P4, PT, R10, UR4, PT ;  /* 0x000000040a007c0c */ /* 0x000fe2000bf86270 */
[----:B------:R-:W-:-:S02]  /*14a0*/  VIADD R10, R7, 0xc ;  /* 0x0000000c070a7836 */ /* 0x000fc40000000000 */
[----:B------:R0:W-:Y:S01]  /*14b0*/  @!P6 STG.E desc[UR10][R4.64+0x10], R11 ;  /* 0x0000100b0400e986 */ /* 0x0001e2000c10190a */
[----:B------:R-:W-:-:S03]  /*14c0*/  ISETP.GE.AND P6, PT, R8, UR4, PT ;  /* 0x0000000408007c0c */ /* 0x000fc6000bfc6270 */
[----:B------:R1:W-:Y:S01]  /*14d0*/  @!P5 STG.E desc[UR10][R4.64+0x14], R19 ;  /* 0x000014130400d986 */ /* 0x0003e2000c10190a */
[----:B------:R-:W-:Y:S01]  /*14e0*/  ISETP.GE.AND P5, PT, R10, UR4, PT ;  /* 0x000000040a007c0c */ /* 0x000fe2000bfa6270 */
[C---:B------:R-:W-:Y:S01]  /*14f0*/  VIADD R10, R7.reuse, 0xe ;  /* 0x0000000e070a7836 */ /* 0x040fe20000000000 */
[C---:B------:R-:W-:Y:S01]  /*1500*/  IADD3 R8, PT, PT, R7.reuse, 0xd, RZ ;  /* 0x0000000d07087810 */ /* 0x040fe20007ffe0ff */
[----:B------:R-:W-:Y:S01]  /*1510*/  VIADD R7, R7, 0xf ;  /* 0x0000000f07077836 */ /* 0x000fe20000000000 */
[----:B------:R3:W-:Y:S02]  /*1520*/  @!P3 STG.E desc[UR10][R4.64+0x18], R21 ;  /* 0x000018150400b986 */ /* 0x0007e4000c10190a */
[----:B------:R-:W-:Y:S02]  /*1530*/  ISETP.GE.AND P3, PT, R8, UR4, PT ;  /* 0x0000000408007c0c */ /* 0x000fe4000bf66270 */
[----:B0-----:R-:W3:Y:S04]  /*1540*/  @!P0 LDL R11, [R6+0x24] ;  /* 0x00002400060b8983 */ /* 0x001ee80000100800 */
[----:B------:R-:W3:Y:S04]  /*1550*/  @!P4 LDL R13, [R6+0x28] ;  /* 0x00002800060dc983 */ /* 0x000ee80000100800 */
[----:B------:R-:W3:Y:S04]  /*1560*/  @!P6 LDL R15, [R6+0x2c] ;  /* 0x00002c00060fe983 */ /* 0x000ee80000100800 */
[----:B------:R-:W3:Y:S04]  /*1570*/  @!P3 LDL R17, [R6+0x34] ;  /* 0x000034000611b983 */ /* 0x000ee80000100800 */
[----:B--2---:R2:W-:Y:S01]  /*1580*/  @!P2 STG.E desc[UR10][R4.64+0x1c], R23 ;  /* 0x00001c170400a986 */ /* 0x0045e2000c10190a */
[----:B------:R-:W-:-:S03]  /*1590*/  ISETP.GE.AND P2, PT, R10, UR4, PT ;  /* 0x000000040a007c0c */ /* 0x000fc6000bf46270 */
[----:B----4-:R2:W-:Y:S01]  /*15a0*/  @!P1 STG.E desc[UR10][R4.64+0x20], R9 ;  /* 0x0000200904009986 */ /* 0x0105e2000c10190a */
[----:B------:R-:W-:-:S03]  /*15b0*/  ISETP.GE.AND P1, PT, R7, UR4, PT ;  /* 0x0000000407007c0c */ /* 0x000fc6000bf26270 */
[----:B------:R-:W4:Y:S06]  /*15c0*/  @!P5 LDL R7, [R6+0x30] ;  /* 0x000030000607d983 */ /* 0x000f2c0000100800 */
[----:B-1----:R-:W2:Y:S04]  /*15d0*/  @!P2 LDL R19, [R6+0x38] ;  /* 0x000038000613a983 */ /* 0x002ea80000100800 */
[----:B---3--:R-:W3:Y:S01]  /*15e0*/  @!P1 LDL R21, [R6+0x3c] ;  /* 0x00003c0006159983 */ /* 0x008ee20000100800 */
[----:B------:R-:W-:-:S03]  /*15f0*/  VIADD R0, R0, 0x10 ;  /* 0x0000001000007836 */ /* 0x000fc60000000000 */
[----:B------:R0:W-:Y:S02]  /*1600*/  @!P0 STG.E desc[UR10][R4.64+0x24], R11 ;  /* 0x0000240b04008986 */ /* 0x0001e4000c10190a */
[----:B------:R-:W-:Y:S02]  /*1610*/  ISETP.NE.AND P0, PT, R0, 0x100, PT ;  /* 0x000001000000780c */ /* 0x000fe40003f05270 */
[----:B------:R0:W-:Y:S04]  /*1620*/  @!P4 STG.E desc[UR10][R4.64+0x28], R13 ;  /* 0x0000280d0400c986 */ /* 0x0001e8000c10190a */
[----:B------:R0:W-:Y:S04]  /*1630*/  @!P6 STG.E desc[UR10][R4.64+0x2c], R15 ;  /* 0x00002c0f0400e986 */ /* 0x0001e8000c10190a */
[----:B------:R0:W-:Y:S04]  /*1640*/  @!P3 STG.E desc[UR10][R4.64+0x34], R17 ;  /* 0x000034110400b986 */ /* 0x0001e8000c10190a */
[----:B----4-:R0:W-:Y:S04]  /*1650*/  @!P5 STG.E desc[UR10][R4.64+0x30], R7 ;  /* 0x000030070400d986 */ /* 0x0101e8000c10190a */
[----:B--2---:R0:W-:Y:S04]  /*1660*/  @!P2 STG.E desc[UR10][R4.64+0x38], R19 ;  /* 0x000038130400a986 */ /* 0x0041e8000c10190a */
[----:B---3--:R0:W-:Y:S01]  /*1670*/  @!P1 STG.E desc[UR10][R4.64+0x3c], R21 ;  /* 0x00003c1504009986 */ /* 0x0081e2000c10190a */
[----:B------:R-:W-:Y:S05]  /*1680*/  @P0 BRA `(.L_x_39) ;  /* 0xfffffff800ec0947 */ /* 0x000fea000383ffff */
[----:B------:R-:W-:Y:S05]  /*1690*/  EXIT ;  /* 0x000000000000794d */ /* 0x000fea0003800000 */
.L_x_40:
        /* <DEDUP_REMOVED lines=14> */
.L_x_42:


//--------------------- .nv.shared._Z25merge_pass_shared_1threadPKiPiii --------------------------
	.section	.nv.shared._Z25merge_pass_shared_1threadPKiPiii,"aw",@nobits
	.sectionflags	@""
	.align	16
	.zero		1024


//--------------------- .nv.shared.reserved.0     --------------------------
	.section	.nv.shared.reserved.0,"aw",@nobits
	.weak		__nv_reservedSMEM_offset_0_alias
	.size		__nv_reservedSMEM_offset_0_alias, 0, 64
	.other		__nv_reservedSMEM_offset_0_alias,@"STO_CUDA_RESERVED_SHARED STV_DEFAULT"
__nv_reservedSMEM_offset_0_alias:
	.zero		0
	.zero		64


//--------------------- .nv.shared._Z18bubble_sort_chunksPKiPii --------------------------
	.section	.nv.shared._Z18bubble_sort_chunksPKiPii,"aw",@nobits
	.sectionflags	@""
	.align	16
	.zero		1024


//--------------------- .nv.constant0._Z25merge_pass_shared_1threadPKiPiii --------------------------
	.section	.nv.constant0._Z25merge_pass_shared_1threadPKiPiii,"a",@progbits
	.sectionflags	@""
	.align	4
.nv.constant0._Z25merge_pass_shared_1threadPKiPiii:
	.zero		920


//--------------------- .nv.constant0._Z18bubble_sort_chunksPKiPii --------------------------
	.section	.nv.constant0._Z18bubble_sort_chunksPKiPii,"a",@progbits
	.sectionflags	@""
	.align	4
.nv.constant0._Z18bubble_sort_chunksPKiPii:
	.zero		916


//--------------------- SYMBOLS --------------------------

	.type		.nv.reservedSmem.offset0,@object
	.size		.nv.reservedSmem.offset0,0x4
	.type		.nv.reservedSmem.cap,@object
	.size		.nv.reservedSmem.cap,0x4
